//
// Generated by NVIDIA NVVM Compiler
//
// Compiler Build ID: CL-36424714
// Cuda compilation tools, release 13.0, V13.0.88
// Based on NVVM 20.0.0
//

.version 9.0
.target sm_100
.address_size 64

	// .globl	_Z25FusedQKDotAndRowOpsKernelPKfS0_PfS1_S1_S1_S1_S1_S1_S0_iiif
// _ZZ25FusedQKDotAndRowOpsKernelPKfS0_PfS1_S1_S1_S1_S1_S1_S0_iiifE8warp_max has been demoted
// _ZZ25FusedQKDotAndRowOpsKernelPKfS0_PfS1_S1_S1_S1_S1_S1_S0_iiifE8warp_sum has been demoted
// _ZZ25FusedQKDotAndRowOpsKernelPKfS0_PfS1_S1_S1_S1_S1_S1_S0_iiifE10mi_new_val has been demoted
// _ZZ25FusedQKDotAndRowOpsKernelPKfS0_PfS1_S1_S1_S1_S1_S1_S0_iiifE10li_new_val has been demoted

.visible .entry _Z25FusedQKDotAndRowOpsKernelPKfS0_PfS1_S1_S1_S1_S1_S1_S0_iiif(
	.param .u64 .ptr .align 1 _Z25FusedQKDotAndRowOpsKernelPKfS0_PfS1_S1_S1_S1_S1_S1_S0_iiif_param_0,
	.param .u64 .ptr .align 1 _Z25FusedQKDotAndRowOpsKernelPKfS0_PfS1_S1_S1_S1_S1_S1_S0_iiif_param_1,
	.param .u64 .ptr .align 1 _Z25FusedQKDotAndRowOpsKernelPKfS0_PfS1_S1_S1_S1_S1_S1_S0_iiif_param_2,
	.param .u64 .ptr .align 1 _Z25FusedQKDotAndRowOpsKernelPKfS0_PfS1_S1_S1_S1_S1_S1_S0_iiif_param_3,
	.param .u64 .ptr .align 1 _Z25FusedQKDotAndRowOpsKernelPKfS0_PfS1_S1_S1_S1_S1_S1_S0_iiif_param_4,
	.param .u64 .ptr .align 1 _Z25FusedQKDotAndRowOpsKernelPKfS0_PfS1_S1_S1_S1_S1_S1_S0_iiif_param_5,
	.param .u64 .ptr .align 1 _Z25FusedQKDotAndRowOpsKernelPKfS0_PfS1_S1_S1_S1_S1_S1_S0_iiif_param_6,
	.param .u64 .ptr .align 1 _Z25FusedQKDotAndRowOpsKernelPKfS0_PfS1_S1_S1_S1_S1_S1_S0_iiif_param_7,
	.param .u64 .ptr .align 1 _Z25FusedQKDotAndRowOpsKernelPKfS0_PfS1_S1_S1_S1_S1_S1_S0_iiif_param_8,
	.param .u64 .ptr .align 1 _Z25FusedQKDotAndRowOpsKernelPKfS0_PfS1_S1_S1_S1_S1_S1_S0_iiif_param_9,
	.param .u32 _Z25FusedQKDotAndRowOpsKernelPKfS0_PfS1_S1_S1_S1_S1_S1_S0_iiif_param_10,
	.param .u32 _Z25FusedQKDotAndRowOpsKernelPKfS0_PfS1_S1_S1_S1_S1_S1_S0_iiif_param_11,
	.param .u32 _Z25FusedQKDotAndRowOpsKernelPKfS0_PfS1_S1_S1_S1_S1_S1_S0_iiif_param_12,
	.param .f32 _Z25FusedQKDotAndRowOpsKernelPKfS0_PfS1_S1_S1_S1_S1_S1_S0_iiif_param_13
)
{
	.reg .pred 	%p<44>;
	.reg .b32 	%r<104>;
	.reg .b32 	%f<286>;
	.reg .b64 	%rd<131>;
	// demoted variable
	.shared .align 4 .b8 _ZZ25FusedQKDotAndRowOpsKernelPKfS0_PfS1_S1_S1_S1_S1_S1_S0_iiifE8warp_max[16];
	// demoted variable
	.shared .align 4 .b8 _ZZ25FusedQKDotAndRowOpsKernelPKfS0_PfS1_S1_S1_S1_S1_S1_S0_iiifE8warp_sum[16];
	// demoted variable
	.shared .align 4 .f32 _ZZ25FusedQKDotAndRowOpsKernelPKfS0_PfS1_S1_S1_S1_S1_S1_S0_iiifE10mi_new_val;
	// demoted variable
	.shared .align 4 .f32 _ZZ25FusedQKDotAndRowOpsKernelPKfS0_PfS1_S1_S1_S1_S1_S1_S0_iiifE10li_new_val;
	ld.param.u64 	%rd23, [_Z25FusedQKDotAndRowOpsKernelPKfS0_PfS1_S1_S1_S1_S1_S1_S0_iiif_param_0];
	ld.param.u64 	%rd24, [_Z25FusedQKDotAndRowOpsKernelPKfS0_PfS1_S1_S1_S1_S1_S1_S0_iiif_param_1];
	ld.param.u64 	%rd25, [_Z25FusedQKDotAndRowOpsKernelPKfS0_PfS1_S1_S1_S1_S1_S1_S0_iiif_param_3];
	ld.param.u64 	%rd26, [_Z25FusedQKDotAndRowOpsKernelPKfS0_PfS1_S1_S1_S1_S1_S1_S0_iiif_param_4];
	ld.param.u64 	%rd27, [_Z25FusedQKDotAndRowOpsKernelPKfS0_PfS1_S1_S1_S1_S1_S1_S0_iiif_param_5];
	ld.param.u64 	%rd28, [_Z25FusedQKDotAndRowOpsKernelPKfS0_PfS1_S1_S1_S1_S1_S1_S0_iiif_param_6];
	ld.param.u64 	%rd29, [_Z25FusedQKDotAndRowOpsKernelPKfS0_PfS1_S1_S1_S1_S1_S1_S0_iiif_param_7];
	ld.param.u64 	%rd22, [_Z25FusedQKDotAndRowOpsKernelPKfS0_PfS1_S1_S1_S1_S1_S1_S0_iiif_param_8];
	ld.param.u64 	%rd30, [_Z25FusedQKDotAndRowOpsKernelPKfS0_PfS1_S1_S1_S1_S1_S1_S0_iiif_param_9];
	ld.param.u32 	%r42, [_Z25FusedQKDotAndRowOpsKernelPKfS0_PfS1_S1_S1_S1_S1_S1_S0_iiif_param_10];
	ld.param.u32 	%r40, [_Z25FusedQKDotAndRowOpsKernelPKfS0_PfS1_S1_S1_S1_S1_S1_S0_iiif_param_11];
	ld.param.u32 	%r41, [_Z25FusedQKDotAndRowOpsKernelPKfS0_PfS1_S1_S1_S1_S1_S1_S0_iiif_param_12];
	ld.param.f32 	%f30, [_Z25FusedQKDotAndRowOpsKernelPKfS0_PfS1_S1_S1_S1_S1_S1_S0_iiif_param_13];
	cvta.to.global.u64 	%rd1, %rd24;
	cvta.to.global.u64 	%rd2, %rd23;
	cvta.to.global.u64 	%rd3, %rd30;
	cvta.to.global.u64 	%rd4, %rd29;
	cvta.to.global.u64 	%rd5, %rd28;
	cvta.to.global.u64 	%rd6, %rd27;
	cvta.to.global.u64 	%rd7, %rd26;
	cvta.to.global.u64 	%rd8, %rd25;
	mov.u32 	%r1, %ctaid.y;
	mov.u32 	%r2, %tid.x;
	setp.ge.s32 	%p2, %r1, %r42;
	setp.ge.s32 	%p3, %r2, %r40;
	or.pred  	%p4, %p2, %p3;
	@%p4 bra 	$L__BB0_40;
	mul.lo.s32 	%r3, %r41, %r1;
	mul.lo.s32 	%r4, %r41, %r2;
	setp.lt.s32 	%p5, %r41, 1;
	mov.f32 	%f277, 0f00000000;
	@%p5 bra 	$L__BB0_14;
	and.b32  	%r5, %r41, 15;
	setp.lt.u32 	%p6, %r41, 16;
	mov.f32 	%f277, 0f00000000;
	mov.b32 	%r95, 0;
	@%p6 bra 	$L__BB0_5;
	and.b32  	%r95, %r41, 2147483632;
	neg.s32 	%r93, %r95;
	mul.wide.u32 	%rd31, %r3, 4;
	add.s64 	%rd32, %rd31, %rd2;
	add.s64 	%rd128, %rd32, 32;
	mul.wide.u32 	%rd33, %r4, 4;
	add.s64 	%rd34, %rd33, %rd1;
	add.s64 	%rd127, %rd34, 32;
	mov.f32 	%f277, 0f00000000;
$L__BB0_4:
	.pragma "nounroll";
	ld.global.f32 	%f35, [%rd128+-32];
	ld.global.f32 	%f36, [%rd127+-32];
	fma.rn.f32 	%f37, %f35, %f36, %f277;
	ld.global.f32 	%f38, [%rd128+-28];
	ld.global.f32 	%f39, [%rd127+-28];
	fma.rn.f32 	%f40, %f38, %f39, %f37;
	ld.global.f32 	%f41, [%rd128+-24];
	ld.global.f32 	%f42, [%rd127+-24];
	fma.rn.f32 	%f43, %f41, %f42, %f40;
	ld.global.f32 	%f44, [%rd128+-20];
	ld.global.f32 	%f45, [%rd127+-20];
	fma.rn.f32 	%f46, %f44, %f45, %f43;
	ld.global.f32 	%f47, [%rd128+-16];
	ld.global.f32 	%f48, [%rd127+-16];
	fma.rn.f32 	%f49, %f47, %f48, %f46;
	ld.global.f32 	%f50, [%rd128+-12];
	ld.global.f32 	%f51, [%rd127+-12];
	fma.rn.f32 	%f52, %f50, %f51, %f49;
	ld.global.f32 	%f53, [%rd128+-8];
	ld.global.f32 	%f54, [%rd127+-8];
	fma.rn.f32 	%f55, %f53, %f54, %f52;
	ld.global.f32 	%f56, [%rd128+-4];
	ld.global.f32 	%f57, [%rd127+-4];
	fma.rn.f32 	%f58, %f56, %f57, %f55;
	ld.global.f32 	%f59, [%rd128];
	ld.global.f32 	%f60, [%rd127];
	fma.rn.f32 	%f61, %f59, %f60, %f58;
	ld.global.f32 	%f62, [%rd128+4];
	ld.global.f32 	%f63, [%rd127+4];
	fma.rn.f32 	%f64, %f62, %f63, %f61;
	ld.global.f32 	%f65, [%rd128+8];
	ld.global.f32 	%f66, [%rd127+8];
	fma.rn.f32 	%f67, %f65, %f66, %f64;
	ld.global.f32 	%f68, [%rd128+12];
	ld.global.f32 	%f69, [%rd127+12];
	fma.rn.f32 	%f70, %f68, %f69, %f67;
	ld.global.f32 	%f71, [%rd128+16];
	ld.global.f32 	%f72, [%rd127+16];
	fma.rn.f32 	%f73, %f71, %f72, %f70;
	ld.global.f32 	%f74, [%rd128+20];
	ld.global.f32 	%f75, [%rd127+20];
	fma.rn.f32 	%f76, %f74, %f75, %f73;
	ld.global.f32 	%f77, [%rd128+24];
	ld.global.f32 	%f78, [%rd127+24];
	fma.rn.f32 	%f79, %f77, %f78, %f76;
	ld.global.f32 	%f80, [%rd128+28];
	ld.global.f32 	%f81, [%rd127+28];
	fma.rn.f32 	%f277, %f80, %f81, %f79;
	add.s32 	%r93, %r93, 16;
	add.s64 	%rd128, %rd128, 64;
	add.s64 	%rd127, %rd127, 64;
	setp.ne.s32 	%p7, %r93, 0;
	@%p7 bra 	$L__BB0_4;
$L__BB0_5:
	setp.eq.s32 	%p8, %r5, 0;
	@%p8 bra 	$L__BB0_14;
	and.b32  	%r11, %r41, 7;
	setp.lt.u32 	%p9, %r5, 8;
	@%p9 bra 	$L__BB0_8;
	add.s32 	%r44, %r95, %r3;
	mul.wide.u32 	%rd35, %r44, 4;
	add.s64 	%rd36, %rd2, %rd35;
	ld.global.f32 	%f83, [%rd36];
	add.s32 	%r45, %r95, %r4;
	mul.wide.u32 	%rd37, %r45, 4;
	add.s64 	%rd38, %rd1, %rd37;
	ld.global.f32 	%f84, [%rd38];
	fma.rn.f32 	%f85, %f83, %f84, %f277;
	cvt.u64.u32 	%rd39, %r3;
	cvt.u64.u32 	%rd40, %r95;
	add.s64 	%rd41, %rd40, %rd39;
	shl.b64 	%rd42, %rd41, 2;
	add.s64 	%rd43, %rd2, %rd42;
	ld.global.f32 	%f86, [%rd43+4];
	cvt.u64.u32 	%rd44, %r4;
	add.s64 	%rd45, %rd40, %rd44;
	shl.b64 	%rd46, %rd45, 2;
	add.s64 	%rd47, %rd1, %rd46;
	ld.global.f32 	%f87, [%rd47+4];
	fma.rn.f32 	%f88, %f86, %f87, %f85;
	ld.global.f32 	%f89, [%rd43+8];
	ld.global.f32 	%f90, [%rd47+8];
	fma.rn.f32 	%f91, %f89, %f90, %f88;
	ld.global.f32 	%f92, [%rd43+12];
	ld.global.f32 	%f93, [%rd47+12];
	fma.rn.f32 	%f94, %f92, %f93, %f91;
	ld.global.f32 	%f95, [%rd43+16];
	ld.global.f32 	%f96, [%rd47+16];
	fma.rn.f32 	%f97, %f95, %f96, %f94;
	ld.global.f32 	%f98, [%rd43+20];
	ld.global.f32 	%f99, [%rd47+20];
	fma.rn.f32 	%f100, %f98, %f99, %f97;
	ld.global.f32 	%f101, [%rd43+24];
	ld.global.f32 	%f102, [%rd47+24];
	fma.rn.f32 	%f103, %f101, %f102, %f100;
	ld.global.f32 	%f104, [%rd43+28];
	ld.global.f32 	%f105, [%rd47+28];
	fma.rn.f32 	%f277, %f104, %f105, %f103;
	add.s32 	%r95, %r95, 8;
$L__BB0_8:
	setp.eq.s32 	%p10, %r11, 0;
	@%p10 bra 	$L__BB0_14;
	and.b32  	%r14, %r41, 3;
	setp.lt.u32 	%p11, %r11, 4;
	@%p11 bra 	$L__BB0_11;
	add.s32 	%r46, %r95, %r3;
	mul.wide.u32 	%rd48, %r46, 4;
	add.s64 	%rd49, %rd2, %rd48;
	ld.global.f32 	%f107, [%rd49];
	add.s32 	%r47, %r95, %r4;
	mul.wide.u32 	%rd50, %r47, 4;
	add.s64 	%rd51, %rd1, %rd50;
	ld.global.f32 	%f108, [%rd51];
	fma.rn.f32 	%f109, %f107, %f108, %f277;
	cvt.u64.u32 	%rd52, %r3;
	cvt.u64.u32 	%rd53, %r95;
	add.s64 	%rd54, %rd53, %rd52;
	shl.b64 	%rd55, %rd54, 2;
	add.s64 	%rd56, %rd2, %rd55;
	ld.global.f32 	%f110, [%rd56+4];
	cvt.u64.u32 	%rd57, %r4;
	add.s64 	%rd58, %rd53, %rd57;
	shl.b64 	%rd59, %rd58, 2;
	add.s64 	%rd60, %rd1, %rd59;
	ld.global.f32 	%f111, [%rd60+4];
	fma.rn.f32 	%f112, %f110, %f111, %f109;
	ld.global.f32 	%f113, [%rd56+8];
	ld.global.f32 	%f114, [%rd60+8];
	fma.rn.f32 	%f115, %f113, %f114, %f112;
	ld.global.f32 	%f116, [%rd56+12];
	ld.global.f32 	%f117, [%rd60+12];
	fma.rn.f32 	%f277, %f116, %f117, %f115;
	add.s32 	%r95, %r95, 4;
$L__BB0_11:
	setp.eq.s32 	%p12, %r14, 0;
	@%p12 bra 	$L__BB0_14;
	add.s32 	%r48, %r95, %r4;
	mul.wide.u32 	%rd61, %r48, 4;
	add.s64 	%rd130, %rd1, %rd61;
	add.s32 	%r49, %r95, %r3;
	mul.wide.u32 	%rd62, %r49, 4;
	add.s64 	%rd129, %rd2, %rd62;
	neg.s32 	%r97, %r14;
$L__BB0_13:
	.pragma "nounroll";
	ld.global.f32 	%f118, [%rd129];
	ld.global.f32 	%f119, [%rd130];
	fma.rn.f32 	%f277, %f118, %f119, %f277;
	add.s64 	%rd130, %rd130, 4;
	add.s64 	%rd129, %rd129, 4;
	add.s32 	%r97, %r97, 1;
	setp.ne.s32 	%p13, %r97, 0;
	@%p13 bra 	$L__BB0_13;
$L__BB0_14:
	ld.param.u64 	%rd126, [_Z25FusedQKDotAndRowOpsKernelPKfS0_PfS1_S1_S1_S1_S1_S1_S0_iiif_param_2];
	mul.f32 	%f14, %f30, %f277;
	mul.lo.s32 	%r20, %r40, %r1;
	add.s32 	%r21, %r20, %r2;
	cvta.to.global.u64 	%rd63, %rd126;
	mul.wide.u32 	%rd64, %r21, 4;
	add.s64 	%rd65, %rd63, %rd64;
	st.global.f32 	[%rd65], %f14;
	shr.u32 	%r22, %r2, 5;
	and.b32  	%r23, %r2, 31;
	mov.b32 	%r50, %f14;
	shfl.sync.bfly.b32	%r51|%p15, %r50, 16, 31, -1;
	mov.b32 	%f120, %r51;
	max.f32 	%f121, %f14, %f120;
	mov.b32 	%r52, %f121;
	shfl.sync.bfly.b32	%r53|%p16, %r52, 8, 31, -1;
	mov.b32 	%f122, %r53;
	max.f32 	%f123, %f121, %f122;
	mov.b32 	%r54, %f123;
	shfl.sync.bfly.b32	%r55|%p17, %r54, 4, 31, -1;
	mov.b32 	%f124, %r55;
	max.f32 	%f125, %f123, %f124;
	mov.b32 	%r56, %f125;
	shfl.sync.bfly.b32	%r57|%p18, %r56, 2, 31, -1;
	mov.b32 	%f126, %r57;
	max.f32 	%f127, %f125, %f126;
	mov.b32 	%r58, %f127;
	shfl.sync.bfly.b32	%r59|%p19, %r58, 1, 31, -1;
	mov.b32 	%f128, %r59;
	max.f32 	%f15, %f127, %f128;
	setp.ne.s32 	%p20, %r23, 0;
	mov.pred 	%p43, 0;
	@%p20 bra 	$L__BB0_17;
	shl.b32 	%r60, %r22, 2;
	mov.u32 	%r61, _ZZ25FusedQKDotAndRowOpsKernelPKfS0_PfS1_S1_S1_S1_S1_S1_S0_iiifE8warp_max;
	add.s32 	%r62, %r61, %r60;
	st.shared.f32 	[%r62], %f15;
	setp.ne.s32 	%p22, %r2, 0;
	@%p22 bra 	$L__BB0_17;
	ld.shared.f32 	%f129, [_ZZ25FusedQKDotAndRowOpsKernelPKfS0_PfS1_S1_S1_S1_S1_S1_S0_iiifE8warp_max];
	ld.shared.f32 	%f130, [_ZZ25FusedQKDotAndRowOpsKernelPKfS0_PfS1_S1_S1_S1_S1_S1_S0_iiifE8warp_max+4];
	max.f32 	%f131, %f129, %f130;
	ld.shared.f32 	%f132, [_ZZ25FusedQKDotAndRowOpsKernelPKfS0_PfS1_S1_S1_S1_S1_S1_S0_iiifE8warp_max+8];
	max.f32 	%f133, %f131, %f132;
	ld.shared.f32 	%f134, [_ZZ25FusedQKDotAndRowOpsKernelPKfS0_PfS1_S1_S1_S1_S1_S1_S0_iiifE8warp_max+12];
	max.f32 	%f135, %f133, %f134;
	st.shared.f32 	[_ZZ25FusedQKDotAndRowOpsKernelPKfS0_PfS1_S1_S1_S1_S1_S1_S0_iiifE8warp_max], %f135;
	mov.pred 	%p43, -1;
$L__BB0_17:
	setp.ne.s32 	%p24, %r23, 0;
	bar.sync 	0;
	ld.shared.f32 	%f16, [_ZZ25FusedQKDotAndRowOpsKernelPKfS0_PfS1_S1_S1_S1_S1_S1_S0_iiifE8warp_max];
	sub.f32 	%f136, %f14, %f16;
	mul.f32 	%f137, %f136, 0f3FB8AA3B;
	ex2.approx.f32 	%f138, %f137;
	add.s64 	%rd67, %rd8, %rd64;
	st.global.f32 	[%rd67], %f138;
	mov.b32 	%r63, %f138;
	shfl.sync.bfly.b32	%r64|%p25, %r63, 16, 31, -1;
	mov.b32 	%f139, %r64;
	add.f32 	%f140, %f138, %f139;
	mov.b32 	%r65, %f140;
	shfl.sync.bfly.b32	%r66|%p26, %r65, 8, 31, -1;
	mov.b32 	%f141, %r66;
	add.f32 	%f142, %f140, %f141;
	mov.b32 	%r67, %f142;
	shfl.sync.bfly.b32	%r68|%p27, %r67, 4, 31, -1;
	mov.b32 	%f143, %r68;
	add.f32 	%f144, %f142, %f143;
	mov.b32 	%r69, %f144;
	shfl.sync.bfly.b32	%r70|%p28, %r69, 2, 31, -1;
	mov.b32 	%f145, %r70;
	add.f32 	%f146, %f144, %f145;
	mov.b32 	%r71, %f146;
	shfl.sync.bfly.b32	%r72|%p29, %r71, 1, 31, -1;
	mov.b32 	%f147, %r72;
	add.f32 	%f17, %f146, %f147;
	@%p24 bra 	$L__BB0_19;
	shl.b32 	%r73, %r22, 2;
	mov.u32 	%r74, _ZZ25FusedQKDotAndRowOpsKernelPKfS0_PfS1_S1_S1_S1_S1_S1_S0_iiifE8warp_sum;
	add.s32 	%r75, %r74, %r73;
	st.shared.f32 	[%r75], %f17;
$L__BB0_19:
	bar.sync 	0;
	not.pred 	%p30, %p43;
	@%p30 bra 	$L__BB0_21;
	ld.shared.f32 	%f148, [_ZZ25FusedQKDotAndRowOpsKernelPKfS0_PfS1_S1_S1_S1_S1_S1_S0_iiifE8warp_sum];
	ld.shared.f32 	%f149, [_ZZ25FusedQKDotAndRowOpsKernelPKfS0_PfS1_S1_S1_S1_S1_S1_S0_iiifE8warp_sum+4];
	add.f32 	%f150, %f148, %f149;
	ld.shared.f32 	%f151, [_ZZ25FusedQKDotAndRowOpsKernelPKfS0_PfS1_S1_S1_S1_S1_S1_S0_iiifE8warp_sum+8];
	add.f32 	%f152, %f150, %f151;
	ld.shared.f32 	%f153, [_ZZ25FusedQKDotAndRowOpsKernelPKfS0_PfS1_S1_S1_S1_S1_S1_S0_iiifE8warp_sum+12];
	add.f32 	%f154, %f152, %f153;
	st.shared.f32 	[_ZZ25FusedQKDotAndRowOpsKernelPKfS0_PfS1_S1_S1_S1_S1_S1_S0_iiifE8warp_sum], %f154;
$L__BB0_21:
	bar.sync 	0;
	@%p30 bra 	$L__BB0_23;
	ld.shared.f32 	%f155, [_ZZ25FusedQKDotAndRowOpsKernelPKfS0_PfS1_S1_S1_S1_S1_S1_S0_iiifE8warp_sum];
	mul.wide.u32 	%rd68, %r1, 4;
	add.s64 	%rd69, %rd7, %rd68;
	st.global.f32 	[%rd69], %f16;
	add.s64 	%rd70, %rd6, %rd68;
	st.global.f32 	[%rd70], %f155;
$L__BB0_23:
	bar.sync 	0;
	@%p30 bra 	$L__BB0_25;
	mul.wide.u32 	%rd71, %r1, 4;
	add.s64 	%rd72, %rd5, %rd71;
	ld.global.f32 	%f156, [%rd72];
	add.s64 	%rd73, %rd4, %rd71;
	ld.global.f32 	%f157, [%rd73];
	add.s64 	%rd74, %rd7, %rd71;
	ld.global.f32 	%f158, [%rd74];
	add.s64 	%rd75, %rd6, %rd71;
	ld.global.f32 	%f159, [%rd75];
	max.f32 	%f160, %f156, %f158;
	st.shared.f32 	[_ZZ25FusedQKDotAndRowOpsKernelPKfS0_PfS1_S1_S1_S1_S1_S1_S0_iiifE10mi_new_val], %f160;
	sub.f32 	%f161, %f156, %f160;
	fma.rn.f32 	%f162, %f161, 0f3BBB989D, 0f3F000000;
	cvt.sat.f32.f32 	%f163, %f162;
	mov.f32 	%f164, 0f4B400001;
	mov.f32 	%f165, 0f437C0000;
	fma.rm.f32 	%f166, %f163, %f165, %f164;
	add.f32 	%f167, %f166, 0fCB40007F;
	neg.f32 	%f168, %f167;
	fma.rn.f32 	%f169, %f161, 0f3FB8AA3B, %f168;
	fma.rn.f32 	%f170, %f161, 0f32A57060, %f169;
	mov.b32 	%r76, %f166;
	shl.b32 	%r77, %r76, 23;
	mov.b32 	%f171, %r77;
	ex2.approx.ftz.f32 	%f172, %f170;
	mul.f32 	%f173, %f172, %f171;
	sub.f32 	%f174, %f158, %f160;
	fma.rn.f32 	%f175, %f174, 0f3BBB989D, 0f3F000000;
	cvt.sat.f32.f32 	%f176, %f175;
	fma.rm.f32 	%f177, %f176, %f165, %f164;
	add.f32 	%f178, %f177, 0fCB40007F;
	neg.f32 	%f179, %f178;
	fma.rn.f32 	%f180, %f174, 0f3FB8AA3B, %f179;
	fma.rn.f32 	%f181, %f174, 0f32A57060, %f180;
	mov.b32 	%r78, %f177;
	shl.b32 	%r79, %r78, 23;
	mov.b32 	%f182, %r79;
	ex2.approx.ftz.f32 	%f183, %f181;
	mul.f32 	%f184, %f183, %f182;
	mul.f32 	%f185, %f159, %f184;
	fma.rn.f32 	%f186, %f157, %f173, %f185;
	st.shared.f32 	[_ZZ25FusedQKDotAndRowOpsKernelPKfS0_PfS1_S1_S1_S1_S1_S1_S0_iiifE10li_new_val], %f186;
$L__BB0_25:
	bar.sync 	0;
	setp.ge.s32 	%p33, %r2, %r41;
	@%p33 bra 	$L__BB0_38;
	and.b32  	%r24, %r40, 7;
	setp.lt.u32 	%p34, %r40, 8;
	mov.f32 	%f285, 0f00000000;
	mov.b32 	%r102, 0;
	@%p34 bra 	$L__BB0_29;
	and.b32  	%r102, %r40, 2147483640;
	neg.s32 	%r100, %r102;
	shl.b32 	%r27, %r41, 3;
	mov.f32 	%f285, 0f00000000;
	mul.wide.s32 	%rd80, %r41, 4;
	mov.u32 	%r98, %r20;
	mov.u32 	%r99, %r2;
$L__BB0_28:
	.pragma "nounroll";
	mul.wide.u32 	%rd76, %r98, 4;
	add.s64 	%rd77, %rd8, %rd76;
	ld.global.f32 	%f190, [%rd77];
	mul.wide.s32 	%rd78, %r99, 4;
	add.s64 	%rd79, %rd3, %rd78;
	ld.global.f32 	%f191, [%rd79];
	fma.rn.f32 	%f192, %f190, %f191, %f285;
	ld.global.f32 	%f193, [%rd77+4];
	add.s64 	%rd81, %rd79, %rd80;
	ld.global.f32 	%f194, [%rd81];
	fma.rn.f32 	%f195, %f193, %f194, %f192;
	ld.global.f32 	%f196, [%rd77+8];
	add.s64 	%rd82, %rd81, %rd80;
	ld.global.f32 	%f197, [%rd82];
	fma.rn.f32 	%f198, %f196, %f197, %f195;
	ld.global.f32 	%f199, [%rd77+12];
	add.s64 	%rd83, %rd82, %rd80;
	ld.global.f32 	%f200, [%rd83];
	fma.rn.f32 	%f201, %f199, %f200, %f198;
	ld.global.f32 	%f202, [%rd77+16];
	add.s64 	%rd84, %rd83, %rd80;
	ld.global.f32 	%f203, [%rd84];
	fma.rn.f32 	%f204, %f202, %f203, %f201;
	ld.global.f32 	%f205, [%rd77+20];
	add.s64 	%rd85, %rd84, %rd80;
	ld.global.f32 	%f206, [%rd85];
	fma.rn.f32 	%f207, %f205, %f206, %f204;
	ld.global.f32 	%f208, [%rd77+24];
	add.s64 	%rd86, %rd85, %rd80;
	ld.global.f32 	%f209, [%rd86];
	fma.rn.f32 	%f210, %f208, %f209, %f207;
	ld.global.f32 	%f211, [%rd77+28];
	add.s64 	%rd87, %rd86, %rd80;
	ld.global.f32 	%f212, [%rd87];
	fma.rn.f32 	%f285, %f211, %f212, %f210;
	add.s32 	%r100, %r100, 8;
	add.s32 	%r99, %r99, %r27;
	add.s32 	%r98, %r98, 8;
	setp.ne.s32 	%p35, %r100, 0;
	@%p35 bra 	$L__BB0_28;
$L__BB0_29:
	setp.eq.s32 	%p36, %r24, 0;
	@%p36 bra 	$L__BB0_37;
	and.b32  	%r35, %r40, 3;
	setp.lt.u32 	%p37, %r24, 4;
	@%p37 bra 	$L__BB0_32;
	add.s32 	%r81, %r102, %r20;
	mul.wide.u32 	%rd88, %r81, 4;
	add.s64 	%rd89, %rd8, %rd88;
	ld.global.f32 	%f214, [%rd89];
	mad.lo.s32 	%r82, %r102, %r41, %r2;
	mul.wide.s32 	%rd90, %r82, 4;
	add.s64 	%rd91, %rd3, %rd90;
	ld.global.f32 	%f215, [%rd91];
	fma.rn.f32 	%f216, %f214, %f215, %f285;
	cvt.u64.u32 	%rd92, %r20;
	cvt.u64.u32 	%rd93, %r102;
	add.s64 	%rd94, %rd93, %rd92;
	shl.b64 	%rd95, %rd94, 2;
	add.s64 	%rd96, %rd8, %rd95;
	ld.global.f32 	%f217, [%rd96+4];
	mul.wide.s32 	%rd97, %r41, 4;
	add.s64 	%rd98, %rd91, %rd97;
	ld.global.f32 	%f218, [%rd98];
	fma.rn.f32 	%f219, %f217, %f218, %f216;
	ld.global.f32 	%f220, [%rd96+8];
	add.s64 	%rd99, %rd98, %rd97;
	ld.global.f32 	%f221, [%rd99];
	fma.rn.f32 	%f222, %f220, %f221, %f219;
	ld.global.f32 	%f223, [%rd96+12];
	add.s64 	%rd100, %rd99, %rd97;
	ld.global.f32 	%f224, [%rd100];
	fma.rn.f32 	%f285, %f223, %f224, %f222;
	add.s32 	%r102, %r102, 4;
$L__BB0_32:
	setp.eq.s32 	%p38, %r35, 0;
	@%p38 bra 	$L__BB0_37;
	setp.eq.s32 	%p39, %r35, 1;
	@%p39 bra 	$L__BB0_35;
	add.s32 	%r83, %r102, %r20;
	mul.wide.u32 	%rd101, %r83, 4;
	add.s64 	%rd102, %rd8, %rd101;
	ld.global.f32 	%f226, [%rd102];
	mad.lo.s32 	%r84, %r102, %r41, %r2;
	mul.wide.s32 	%rd103, %r84, 4;
	add.s64 	%rd104, %rd3, %rd103;
	ld.global.f32 	%f227, [%rd104];
	fma.rn.f32 	%f228, %f226, %f227, %f285;
	cvt.u64.u32 	%rd105, %r20;
	cvt.u64.u32 	%rd106, %r102;
	add.s64 	%rd107, %rd106, %rd105;
	shl.b64 	%rd108, %rd107, 2;
	add.s64 	%rd109, %rd8, %rd108;
	ld.global.f32 	%f229, [%rd109+4];
	mul.wide.s32 	%rd110, %r41, 4;
	add.s64 	%rd111, %rd104, %rd110;
	ld.global.f32 	%f230, [%rd111];
	fma.rn.f32 	%f285, %f229, %f230, %f228;
	add.s32 	%r102, %r102, 2;
$L__BB0_35:
	and.b32  	%r85, %r40, 1;
	setp.eq.b32 	%p40, %r85, 1;
	not.pred 	%p41, %p40;
	@%p41 bra 	$L__BB0_37;
	add.s32 	%r86, %r102, %r20;
	mul.wide.u32 	%rd112, %r86, 4;
	add.s64 	%rd113, %rd8, %rd112;
	ld.global.f32 	%f231, [%rd113];
	mad.lo.s32 	%r87, %r102, %r41, %r2;
	mul.wide.s32 	%rd114, %r87, 4;
	add.s64 	%rd115, %rd3, %rd114;
	ld.global.f32 	%f232, [%rd115];
	fma.rn.f32 	%f285, %f231, %f232, %f285;
$L__BB0_37:
	mul.wide.u32 	%rd116, %r1, 4;
	add.s64 	%rd117, %rd5, %rd116;
	ld.global.f32 	%f233, [%rd117];
	add.s64 	%rd118, %rd4, %rd116;
	ld.global.f32 	%f234, [%rd118];
	add.s32 	%r88, %r3, %r2;
	cvta.to.global.u64 	%rd119, %rd22;
	mul.wide.s32 	%rd120, %r88, 4;
	add.s64 	%rd121, %rd119, %rd120;
	ld.global.f32 	%f235, [%rd121];
	add.s64 	%rd122, %rd7, %rd116;
	ld.global.f32 	%f236, [%rd122];
	ld.shared.f32 	%f237, [_ZZ25FusedQKDotAndRowOpsKernelPKfS0_PfS1_S1_S1_S1_S1_S1_S0_iiifE10mi_new_val];
	sub.f32 	%f238, %f233, %f237;
	fma.rn.f32 	%f239, %f238, 0f3BBB989D, 0f3F000000;
	cvt.sat.f32.f32 	%f240, %f239;
	mov.f32 	%f241, 0f4B400001;
	mov.f32 	%f242, 0f437C0000;
	fma.rm.f32 	%f243, %f240, %f242, %f241;
	add.f32 	%f244, %f243, 0fCB40007F;
	neg.f32 	%f245, %f244;
	fma.rn.f32 	%f246, %f238, 0f3FB8AA3B, %f245;
	fma.rn.f32 	%f247, %f238, 0f32A57060, %f246;
	mov.b32 	%r89, %f243;
	shl.b32 	%r90, %r89, 23;
	mov.b32 	%f248, %r90;
	ex2.approx.ftz.f32 	%f249, %f247;
	mul.f32 	%f250, %f249, %f248;
	mul.f32 	%f251, %f234, %f250;
	mul.f32 	%f252, %f235, %f251;
	sub.f32 	%f253, %f236, %f237;
	fma.rn.f32 	%f254, %f253, 0f3BBB989D, 0f3F000000;
	cvt.sat.f32.f32 	%f255, %f254;
	fma.rm.f32 	%f256, %f255, %f242, %f241;
	add.f32 	%f257, %f256, 0fCB40007F;
	neg.f32 	%f258, %f257;
	fma.rn.f32 	%f259, %f253, 0f3FB8AA3B, %f258;
	fma.rn.f32 	%f260, %f253, 0f32A57060, %f259;
	mov.b32 	%r91, %f256;
	shl.b32 	%r92, %r91, 23;
	mov.b32 	%f261, %r92;
	ex2.approx.ftz.f32 	%f262, %f260;
	mul.f32 	%f263, %f262, %f261;
	fma.rn.f32 	%f264, %f285, %f263, %f252;
	ld.shared.f32 	%f265, [_ZZ25FusedQKDotAndRowOpsKernelPKfS0_PfS1_S1_S1_S1_S1_S1_S0_iiifE10li_new_val];
	div.rn.f32 	%f266, %f264, %f265;
	st.global.f32 	[%rd121], %f266;
$L__BB0_38:
	bar.sync 	0;
	@%p30 bra 	$L__BB0_40;
	ld.shared.f32 	%f267, [_ZZ25FusedQKDotAndRowOpsKernelPKfS0_PfS1_S1_S1_S1_S1_S1_S0_iiifE10mi_new_val];
	mul.wide.u32 	%rd123, %r1, 4;
	add.s64 	%rd124, %rd5, %rd123;
	st.global.f32 	[%rd124], %f267;
	ld.shared.f32 	%f268, [_ZZ25FusedQKDotAndRowOpsKernelPKfS0_PfS1_S1_S1_S1_S1_S1_S0_iiifE10li_new_val];
	add.s64 	%rd125, %rd4, %rd123;
	st.global.f32 	[%rd125], %f268;
$L__BB0_40:
	ret;

}


// ===== COMPILED SASS (sm_100) =====

	.target	sm_100

	.elftype	@"ET_EXEC"


//--------------------- .note.nv.tkinfo           --------------------------
	.section	.note.nv.tkinfo,"",@"SHT_NOTE"
	.sectionflags	@"SHF_NOTE_NV_TKINFO"
	.tkinfo
        /*0018*/ 	.word	0x00000002
        /*0030*/ 	.string	""
        /*0030*/ 	.string	"ptxas"
        /*0030*/ 	.string	"Cuda compilation tools, release 13.0, V13.0.88"
        /*0030*/ 	.string	"Build cuda_13.0.r13.0/compiler.36424714_0"
        /*0030*/ 	.string	"-arch sm_100 -m 64 "



//--------------------- .note.nv.cuinfo           --------------------------
	.section	.note.nv.cuinfo,"",@"SHT_NOTE"
	.sectionflags	@"SHF_NOTE_NV_CUINFO"
        /*0018*/ 	.short	0x0002
        /*001a*/ 	.short	0x0064
        /*001c*/ 	.short	0x0082
	.zero		2


//--------------------- .nv.info                  --------------------------
	.section	.nv.info,"",@"SHT_CUDA_INFO"
	.align	4


	//----- nvinfo : EIATTR_REGCOUNT
	.align		4
        /*0000*/ 	.byte	0x04, 0x2f
        /*0002*/ 	.short	(.L_1 - .L_0)
	.align		4
.L_0:
        /*0004*/ 	.word	index@(_Z25FusedQKDotAndRowOpsKernelPKfS0_PfS1_S1_S1_S1_S1_S1_S0_iiif)
        /*0008*/ 	.word	0x00000020


	//----- nvinfo : EIATTR_FRAME_SIZE
	.align		4
.L_1:
        /*000c*/ 	.byte	0x04, 0x11
        /*000e*/ 	.short	(.L_3 - .L_2)
	.align		4
.L_2:
        /*0010*/ 	.word	index@($__internal_0_$__cuda_sm3x_div_rn_noftz_f32_slowpath)
        /*0014*/ 	.word	0x00000000


	//----- nvinfo : EIATTR_FRAME_SIZE
	.align		4
.L_3:
        /*0018*/ 	.byte	0x04, 0x11
        /*001a*/ 	.short	(.L_5 - .L_4)
	.align		4
.L_4:
        /*001c*/ 	.word	index@(_Z25FusedQKDotAndRowOpsKernelPKfS0_PfS1_S1_S1_S1_S1_S1_S0_iiif)
        /*0020*/ 	.word	0x00000000


	//----- nvinfo : EIATTR_MIN_STACK_SIZE
	.align		4
.L_5:
        /*0024*/ 	.byte	0x04, 0x12
        /*0026*/ 	.short	(.L_7 - .L_6)
	.align		4
.L_6:
        /*0028*/ 	.word	index@(_Z25FusedQKDotAndRowOpsKernelPKfS0_PfS1_S1_S1_S1_S1_S1_S0_iiif)
        /*002c*/ 	.word	0x00000000
.L_7:


//--------------------- .nv.compat                --------------------------
	.section	.nv.compat,"",@"SHT_CUDA_COMPAT_INFO"
	.align	4
        /*0000*/ 	.byte	0x02, 0x09, 0x00, 0x00, 0x02, 0x02, 0x01, 0x00, 0x02, 0x05, 0x05, 0x00, 0x03, 0x07, 0x01, 0x01
        /*0010*/ 	.byte	0x02, 0x03, 0x00, 0x00, 0x02, 0x06, 0x01, 0x00, 0x04, 0x0b, 0x08, 0x00, 0x01, 0x00, 0x00, 0x00
        /*0020*/ 	.byte	0x00, 0x00, 0x00, 0x00


//--------------------- .nv.info._Z25FusedQKDotAndRowOpsKernelPKfS0_PfS1_S1_S1_S1_S1_S1_S0_iiif --------------------------
	.section	.nv.info._Z25FusedQKDotAndRowOpsKernelPKfS0_PfS1_S1_S1_S1_S1_S1_S0_iiif,"",@"SHT_CUDA_INFO"
	.sectionflags	@""
	.align	4


	//----- nvinfo : EIATTR_CUDA_API_VERSION
	.align		4
        /*0000*/ 	.byte	0x04, 0x37
        /*0002*/ 	.short	(.L_9 - .L_8)
.L_8:
        /*0004*/ 	.word	0x00000082


	//----- nvinfo : EIATTR_KPARAM_INFO
	.align		4
.L_9:
        /*0008*/ 	.byte	0x04, 0x17
        /*000a*/ 	.short	(.L_11 - .L_10)
.L_10:
        /*000c*/ 	.word	0x00000000
        /*0010*/ 	.short	0x000d
        /*0012*/ 	.short	0x005c
        /*0014*/ 	.byte	0x00, 0xf0, 0x11, 0x00


	//----- nvinfo : EIATTR_KPARAM_INFO
	.align		4
.L_11:
        /*0018*/ 	.byte	0x04, 0x17
        /*001a*/ 	.short	(.L_13 - .L_12)
.L_12:
        /*001c*/ 	.word	0x00000000
        /*0020*/ 	.short	0x000c
        /*0022*/ 	.short	0x0058
        /*0024*/ 	.byte	0x00, 0xf0, 0x11, 0x00


	//----- nvinfo : EIATTR_KPARAM_INFO
	.align		4
.L_13:
        /*0028*/ 	.byte	0x04, 0x17
        /*002a*/ 	.short	(.L_15 - .L_14)
.L_14:
        /*002c*/ 	.word	0x00000000
        /*0030*/ 	.short	0x000b
        /*0032*/ 	.short	0x0054
        /*0034*/ 	.byte	0x00, 0xf0, 0x11, 0x00


	//----- nvinfo : EIATTR_KPARAM_INFO
	.align		4
.L_15:
        /*0038*/ 	.byte	0x04, 0x17
        /*003a*/ 	.short	(.L_17 - .L_16)
.L_16:
        /*003c*/ 	.word	0x00000000
        /*0040*/ 	.short	0x000a
        /*0042*/ 	.short	0x0050
        /*0044*/ 	.byte	0x00, 0xf0, 0x11, 0x00


	//----- nvinfo : EIATTR_KPARAM_INFO
	.align		4
.L_17:
        /*0048*/ 	.byte	0x04, 0x17
        /*004a*/ 	.short	(.L_19 - .L_18)
.L_18:
        /*004c*/ 	.word	0x00000000
        /*0050*/ 	.short	0x0009
        /*0052*/ 	.short	0x0048
        /*0054*/ 	.byte	0x00, 0xf5, 0x21, 0x00


	//----- nvinfo : EIATTR_KPARAM_INFO
	.align		4
.L_19:
        /*0058*/ 	.byte	0x04, 0x17
        /*005a*/ 	.short	(.L_21 - .L_20)
.L_20:
        /*005c*/ 	.word	0x00000000
        /*0060*/ 	.short	0x0008
        /*0062*/ 	.short	0x0040
        /*0064*/ 	.byte	0x00, 0xf5, 0x21, 0x00


	//----- nvinfo : EIATTR_KPARAM_INFO
	.align		4
.L_21:
        /*0068*/ 	.byte	0x04, 0x17
        /*006a*/ 	.short	(.L_23 - .L_22)
.L_22:
        /*006c*/ 	.word	0x00000000
        /*0070*/ 	.short	0x0007
        /*0072*/ 	.short	0x0038
        /*0074*/ 	.byte	0x00, 0xf5, 0x21, 0x00


	//----- nvinfo : EIATTR_KPARAM_INFO
	.align		4
.L_23:
        /*0078*/ 	.byte	0x04, 0x17
        /*007a*/ 	.short	(.L_25 - .L_24)
.L_24:
        /*007c*/ 	.word	0x00000000
        /*0080*/ 	.short	0x0006
        /*0082*/ 	.short	0x0030
        /*0084*/ 	.byte	0x00, 0xf5, 0x21, 0x00


	//----- nvinfo : EIATTR_KPARAM_INFO
	.align		4
.L_25:
        /*0088*/ 	.byte	0x04, 0x17
        /*008a*/ 	.short	(.L_27 - .L_26)
.L_26:
        /*008c*/ 	.word	0x00000000
        /*0090*/ 	.short	0x0005
        /*0092*/ 	.short	0x0028
        /*0094*/ 	.byte	0x00, 0xf5, 0x21, 0x00


	//----- nvinfo : EIATTR_KPARAM_INFO
	.align		4
.L_27:
        /*0098*/ 	.byte	0x04, 0x17
        /*009a*/ 	.short	(.L_29 - .L_28)
.L_28:
        /*009c*/ 	.word	0x00000000
        /*00a0*/ 	.short	0x0004
        /*00a2*/ 	.short	0x0020
        /*00a4*/ 	.byte	0x00, 0xf5, 0x21, 0x00


	//----- nvinfo : EIATTR_KPARAM_INFO
	.align		4
.L_29:
        /*00a8*/ 	.byte	0x04, 0x17
        /*00aa*/ 	.short	(.L_31 - .L_30)
.L_30:
        /*00ac*/ 	.word	0x00000000
        /*00b0*/ 	.short	0x0003
        /*00b2*/ 	.short	0x0018
        /*00b4*/ 	.byte	0x00, 0xf5, 0x21, 0x00


	//----- nvinfo : EIATTR_KPARAM_INFO
	.align		4
.L_31:
        /*00b8*/ 	.byte	0x04, 0x17
        /*00ba*/ 	.short	(.L_33 - .L_32)
.L_32:
        /*00bc*/ 	.word	0x00000000
        /*00c0*/ 	.short	0x0002
        /*00c2*/ 	.short	0x0010
        /*00c4*/ 	.byte	0x00, 0xf5, 0x21, 0x00


	//----- nvinfo : EIATTR_KPARAM_INFO
	.align		4
.L_33:
        /*00c8*/ 	.byte	0x04, 0x17
        /*00ca*/ 	.short	(.L_35 - .L_34)
.L_34:
        /*00cc*/ 	.word	0x00000000
        /*00d0*/ 	.short	0x0001
        /*00d2*/ 	.short	0x0008
        /*00d4*/ 	.byte	0x00, 0xf5, 0x21, 0x00


	//----- nvinfo : EIATTR_KPARAM_INFO
	.align		4
.L_35:
        /*00d8*/ 	.byte	0x04, 0x17
        /*00da*/ 	.short	(.L_37 - .L_36)
.L_36:
        /*00dc*/ 	.word	0x00000000
        /*00e0*/ 	.short	0x0000
        /*00e2*/ 	.short	0x0000
        /*00e4*/ 	.byte	0x00, 0xf5, 0x21, 0x00


	//----- nvinfo : EIATTR_SPARSE_MMA_MASK
	.align		4
.L_37:
        /*00e8*/ 	.byte	0x03, 0x50
        /*00ea*/ 	.short	0x0000


	//----- nvinfo : EIATTR_MAXREG_COUNT
	.align		4
        /*00ec*/ 	.byte	0x03, 0x1b
        /*00ee*/ 	.short	0x00ff


	//----- nvinfo : EIATTR_NUM_BARRIERS
	.align		4
        /*00f0*/ 	.byte	0x02, 0x4c
        /*00f2*/ 	.byte	0x01
	.zero		1


	//----- nvinfo : EIATTR_MERCURY_ISA_VERSION
	.align		4
        /*00f4*/ 	.byte	0x03, 0x5f
        /*00f6*/ 	.short	0x0101


	//----- nvinfo : EIATTR_COOP_GROUP_MASK_REGIDS
	.align		4
        /*00f8*/ 	.byte	0x04, 0x29
        /*00fa*/ 	.short	(.L_39 - .L_38)


	//   ....[0]....
.L_38:
        /*00fc*/ 	.word	0xffffffff


	//   ....[1]....
        /*0100*/ 	.word	0xffffffff


	//   ....[2]....
        /*0104*/ 	.word	0xffffffff


	//   ....[3]....
        /*0108*/ 	.word	0xffffffff


	//   ....[4]....
        /*010c*/ 	.word	0xffffffff


	//   ....[5]....
        /*0110*/ 	.word	0xffffffff


	//   ....[6]....
        /*0114*/ 	.word	0xffffffff


	//   ....[7]....
        /*0118*/ 	.word	0xffffffff


	//   ....[8]....
        /*011c*/ 	.word	0xffffffff


	//   ....[9]....
        /*0120*/ 	.word	0xffffffff


	//----- nvinfo : EIATTR_COOP_GROUP_INSTR_OFFSETS
	.align		4
.L_39:
        /*0124*/ 	.byte	0x04, 0x28
        /*0126*/ 	.short	(.L_41 - .L_40)


	//   ....[0]....
.L_40:
        /*0128*/ 	.word	0x00000c80


	//   ....[1]....
        /*012c*/ 	.word	0x00000ca0


	//   ....[2]....
        /*0130*/ 	.word	0x00000cd0


	//   ....[3]....
        /*0134*/ 	.word	0x00000d00


	//   ....[4]....
        /*0138*/ 	.word	0x00000d50


	//   ....[5]....
        /*013c*/ 	.word	0x00000ee0


	//   ....[6]....
        /*0140*/ 	.word	0x00000f30


	//   ....[7]....
        /*0144*/ 	.word	0x00000f50


	//   ....[8]....
        /*0148*/ 	.word	0x00000f70


	//   ....[9]....
        /*014c*/ 	.word	0x00000fa0


	//----- nvinfo : EIATTR_VRC_CTA_INIT_COUNT
	.align		4
.L_41:
        /*0150*/ 	.byte	0x02, 0x4a
	.zero		1
	.zero		1


	//----- nvinfo : EIATTR_EXIT_INSTR_OFFSETS
	.align		4
        /*0154*/ 	.byte	0x04, 0x1c
        /*0156*/ 	.short	(.L_43 - .L_42)


	//   ....[0]....
.L_42:
        /*0158*/ 	.word	0x00000060


	//   ....[1]....
        /*015c*/ 	.word	0x00001dc0


	//   ....[2]....
        /*0160*/ 	.word	0x00001e70


	//----- nvinfo : EIATTR_CRS_STACK_SIZE
	.align		4
.L_43:
        /*0164*/ 	.byte	0x04, 0x1e
        /*0166*/ 	.short	(.L_45 - .L_44)
.L_44:
        /*0168*/ 	.word	0x00000000


	//----- nvinfo : EIATTR_CBANK_PARAM_SIZE
	.align		4
.L_45:
        /*016c*/ 	.byte	0x03, 0x19
        /*016e*/ 	.short	0x0060


	//----- nvinfo : EIATTR_PARAM_CBANK
	.align		4
        /*0170*/ 	.byte	0x04, 0x0a
        /*0172*/ 	.short	(.L_47 - .L_46)
	.align		4
.L_46:
        /*0174*/ 	.word	index@(.nv.constant0._Z25FusedQKDotAndRowOpsKernelPKfS0_PfS1_S1_S1_S1_S1_S1_S0_iiif)
        /*0178*/ 	.short	0x0380
        /*017a*/ 	.short	0x0060


	//----- nvinfo : EIATTR_SW_WAR
	.align		4
.L_47:
        /*017c*/ 	.byte	0x04, 0x36
        /*017e*/ 	.short	(.L_49 - .L_48)
.L_48:
        /*0180*/ 	.word	0x00000008
.L_49:


//--------------------- .nv.callgraph             --------------------------
	.section	.nv.callgraph,"",@"SHT_CUDA_CALLGRAPH"
	.align	4
	.sectionentsize	8
	.align		4
        /*0000*/ 	.word	0x00000000
	.align		4
        /*0004*/ 	.word	0xffffffff
	.align		4
        /*0008*/ 	.word	0x00000000
	.align		4
        /*000c*/ 	.word	0xfffffffe
	.align		4
        /*0010*/ 	.word	0x00000000
	.align		4
        /*0014*/ 	.word	0xfffffffd
	.align		4
        /*0018*/ 	.word	0x00000000
	.align		4
        /*001c*/ 	.word	0xfffffffc


//--------------------- .text._Z25FusedQKDotAndRowOpsKernelPKfS0_PfS1_S1_S1_S1_S1_S1_S0_iiif --------------------------
	.section	.text._Z25FusedQKDotAndRowOpsKernelPKfS0_PfS1_S1_S1_S1_S1_S1_S0_iiif,"ax",@progbits
	.align	128
        .global         _Z25FusedQKDotAndRowOpsKernelPKfS0_PfS1_S1_S1_S1_S1_S1_S0_iiif
        .type           _Z25FusedQKDotAndRowOpsKernelPKfS0_PfS1_S1_S1_S1_S1_S1_S0_iiif,@function
        .size           _Z25FusedQKDotAndRowOpsKernelPKfS0_PfS1_S1_S1_S1_S1_S1_S0_iiif,(.L_x_30 - _Z25FusedQKDotAndRowOpsKernelPKfS0_PfS1_S1_S1_S1_S1_S1_S0_iiif)
        .other          _Z25FusedQKDotAndRowOpsKernelPKfS0_PfS1_S1_S1_S1_S1_S1_S0_iiif,@"STO_CUDA_ENTRY STV_DEFAULT"
_Z25FusedQKDotAndRowOpsKernelPKfS0_PfS1_S1_S1_S1_S1_S1_S0_iiif:
.text._Z25FusedQKDotAndRowOpsKernelPKfS0_PfS1_S1_S1_S1_S1_S1_S0_iiif:
[----:B------:R-:W-:Y:S01]  /*0000*/  LDC R1, c[0x0][0x37c] ;  /* 0x0000df00ff017b82 */ /* 0x000fe20000000800 */
[----:B------:R-:W0:Y:S07]  /*0010*/  S2R R0, SR_TID.X ;  /* 0x0000000000007919 */ /* 0x000e2e0000002100 */
[----:B------:R-:W0:Y:S01]  /*0020*/  LDC.64 R12, c[0x0][0x3d0] ;  /* 0x0000f400ff0c7b82 */ /* 0x000e220000000a00 */
[----:B------:R-:W1:Y:S01]  /*0030*/  S2R R2, SR_CTAID.Y ;  /* 0x0000000000027919 */ /* 0x000e620000002600 */
[----:B0-----:R-:W-:-:S04]  /*0040*/  ISETP.GE.AND P0, PT, R0, R13, PT ;  /* 0x0000000d0000720c */ /* 0x001fc80003f06270 */
[----:B-1----:R-:W-:-:S13]  /*0050*/  ISETP.GE.OR P0, PT, R2, R12, P0 ;  /* 0x0000000c0200720c */ /* 0x002fda0000706670 */
[----:B------:R-:W-:Y:S05]  /*0060*/  @P0 EXIT ;  /* 0x000000000000094d */ /* 0x000fea0003800000 */
[----:B------:R-:W0:Y:S01]  /*0070*/  LDC R3, c[0x0][0x3d8] ;  /* 0x0000f600ff037b82 */ /* 0x000e220000000800 */
[----:B------:R-:W1:Y:S01]  /*0080*/  LDCU.64 UR6, c[0x0][0x358] ;  /* 0x00006b00ff0677ac */ /* 0x000e620008000a00 */
[----:B------:R-:W-:Y:S01]  /*0090*/  HFMA2 R7, -RZ, RZ, 0, 0 ;  /* 0x00000000ff077431 */ /* 0x000fe200000001ff */
[----:B0-----:R-:W-:Y:S01]  /*00a0*/  ISETP.GE.AND P0, PT, R3, 0x1, PT ;  /* 0x000000010300780c */ /* 0x001fe20003f06270 */
[----:B------:R-:W-:-:S12]  /*00b0*/  IMAD R5, R2, R3, RZ ;  /* 0x0000000302057224 */ /* 0x000fd800078e02ff */
[----:B-1----:R-:W-:Y:S05]  /*00c0*/  @!P0 BRA `(.L_x_0) ;  /* 0x0000000800c88947 */ /* 0x002fea0003800000 */
[C---:B------:R-:W-:Y:S01]  /*00d0*/  ISETP.GE.U32.AND P1, PT, R3.reuse, 0x10, PT ;  /* 0x000000100300780c */ /* 0x040fe20003f26070 */
[----:B------:R-:W-:Y:S01]  /*00e0*/  IMAD R4, R0, R3, RZ ;  /* 0x0000000300047224 */ /* 0x000fe200078e02ff */
[----:B------:R-:W-:Y:S02]  /*00f0*/  LOP3.LUT R23, R3, 0xf, RZ, 0xc0, !PT ;  /* 0x0000000f03177812 */ /* 0x000fe400078ec0ff */
[----:B------:R-:W-:Y:S02]  /*0100*/  CS2R R6, SRZ ;  /* 0x0000000000067805 */ /* 0x000fe4000001ff00 */
[----:B------:R-:W-:-:S07]  /*0110*/  ISETP.NE.AND P0, PT, R23, RZ, PT ;  /* 0x000000ff1700720c */ /* 0x000fce0003f05270 */
[----:B------:R-:W-:Y:S06]  /*0120*/  @!P1 BRA `(.L_x_1) ;  /* 0x0000000400109947 */ /* 0x000fec0003800000 */
[----:B------:R-:W0:Y:S08]  /*0130*/  LDC.64 R6, c[0x0][0x380] ;  /* 0x0000e000ff067b82 */ /* 0x000e300000000a00 */
[----:B------:R-:W1:Y:S01]  /*0140*/  LDC.64 R8, c[0x0][0x388] ;  /* 0x0000e200ff087b82 */ /* 0x000e620000000a00 */
[----:B0-----:R-:W-:-:S03]  /*0150*/  IMAD.WIDE.U32 R6, R5, 0x4, R6 ;  /* 0x0000000405067825 */ /* 0x001fc600078e0006 */
[----:B------:R-:W-:Y:S02]  /*0160*/  IADD3 R16, P1, PT, R6, 0x20, RZ ;  /* 0x0000002006107810 */ /* 0x000fe40007f3e0ff */
[----:B------:R-:W-:Y:S01]  /*0170*/  LOP3.LUT R6, R3, 0x7ffffff0, RZ, 0xc0, !PT ;  /* 0x7ffffff003067812 */ /* 0x000fe200078ec0ff */
[----:B-1----:R-:W-:Y:S01]  /*0180*/  IMAD.WIDE.U32 R8, R4, 0x4, R8 ;  /* 0x0000000404087825 */ /* 0x002fe200078e0008 */
[----:B------:R-:W-:Y:S02]  /*0190*/  IADD3.X R11, PT, PT, RZ, R7, RZ, P1, !PT ;  /* 0x00000007ff0b7210 */ /* 0x000fe40000ffe4ff */
[----:B------:R-:W-:Y:S02]  /*01a0*/  MOV R7, RZ ;  /* 0x000000ff00077202 */ /* 0x000fe40000000f00 */
[----:B------:R-:W-:Y:S02]  /*01b0*/  IADD3 R14, P2, PT, R8, 0x20, RZ ;  /* 0x00000020080e7810 */ /* 0x000fe40007f5e0ff */
[----:B------:R-:W-:-:S03]  /*01c0*/  IADD3 R12, PT, PT, -R6, RZ, RZ ;  /* 0x000000ff060c7210 */ /* 0x000fc60007ffe1ff */
[----:B------:R-:W-:-:S08]  /*01d0*/  IMAD.X R9, RZ, RZ, R9, P2 ;  /* 0x000000ffff097224 */ /* 0x000fd000010e0609 */
.L_x_2:
[----:B------:R-:W-:Y:S01]  /*01e0*/  IMAD.MOV.U32 R10, RZ, RZ, R16 ;  /* 0x000000ffff0a7224 */ /* 0x000fe200078e0010 */
[----:B------:R-:W-:-:S04]  /*01f0*/  MOV R8, R14 ;  /* 0x0000000e00087202 */ /* 0x000fc80000000f00 */
[----:B------:R-:W2:Y:S04]  /*0200*/  LDG.E R16, desc[UR6][R10.64+-0x20] ;  /* 0xffffe0060a107981 */ /* 0x000ea8000c1e1900 */
[----:B------:R-:W2:Y:S04]  /*0210*/  LDG.E R17, desc[UR6][R8.64+-0x20] ;  /* 0xffffe00608117981 */ /* 0x000ea8000c1e1900 */
[----:B------:R-:W3:Y:S04]  /*0220*/  LDG.E R27, desc[UR6][R10.64+-0x1c] ;  /* 0xffffe4060a1b7981 */ /* 0x000ee8000c1e1900 */
[----:B------:R-:W3:Y:S04]  /*0230*/  LDG.E R18, desc[UR6][R8.64+-0x1c] ;  /* 0xffffe40608127981 */ /* 0x000ee8000c1e1900 */
[----:B------:R-:W4:Y:S04]  /*0240*/  LDG.E R15, desc[UR6][R10.64+-0x18] ;  /* 0xffffe8060a0f7981 */ /* 0x000f28000c1e1900 */
[----:B------:R-:W4:Y:S04]  /*0250*/  LDG.E R14, desc[UR6][R8.64+-0x18] ;  /* 0xffffe806080e7981 */ /* 0x000f28000c1e1900 */
[----:B------:R-:W5:Y:S04]  /*0260*/  LDG.E R21, desc[UR6][R10.64+-0x14] ;  /* 0xffffec060a157981 */ /* 0x000f68000c1e1900 */
[----:B------:R-:W5:Y:S04]  /*0270*/  LDG.E R22, desc[UR6][R8.64+-0x14] ;  /* 0xffffec0608167981 */ /* 0x000f68000c1e1900 */
[----:B------:R-:W5:Y:S04]  /*0280*/  LDG.E R19, desc[UR6][R10.64+-0x10] ;  /* 0xfffff0060a137981 */ /* 0x000f68000c1e1900 */
[----:B------:R-:W5:Y:S04]  /*0290*/  LDG.E R20, desc[UR6][R8.64+-0x10] ;  /* 0xfffff00608147981 */ /* 0x000f68000c1e1900 */
[----:B------:R-:W5:Y:S04]  /*02a0*/  LDG.E R24, desc[UR6][R10.64+-0xc] ;  /* 0xfffff4060a187981 */ /* 0x000f68000c1e1900 */
[----:B------:R-:W5:Y:S01]  /*02b0*/  LDG.E R25, desc[UR6][R8.64+-0xc] ;  /* 0xfffff40608197981 */ /* 0x000f62000c1e1900 */
[----:B--2---:R-:W-:-:S03]  /*02c0*/  FFMA R16, R16, R17, R7 ;  /* 0x0000001110107223 */ /* 0x004fc60000000007 */
[----:B------:R-:W2:Y:S04]  /*02d0*/  LDG.E R17, desc[UR6][R10.64+-0x8] ;  /* 0xfffff8060a117981 */ /* 0x000ea8000c1e1900 */
[----:B------:R-:W2:Y:S01]  /*02e0*/  LDG.E R7, desc[UR6][R10.64+-0x4] ;  /* 0xfffffc060a077981 */ /* 0x000ea2000c1e1900 */
[----:B---3--:R-:W-:-:S03]  /*02f0*/  FFMA R16, R27, R18, R16 ;  /* 0x000000121b107223 */ /* 0x008fc60000000010 */
[----:B------:R-:W2:Y:S01]  /*0300*/  LDG.E R18, desc[UR6][R8.64+-0x8] ;  /* 0xfffff80608127981 */ /* 0x000ea2000c1e1900 */
[----:B----4-:R-:W-:-:S03]  /*0310*/  FFMA R26, R15, R14, R16 ;  /* 0x0000000e0f1a7223 */ /* 0x010fc60000000010 */
[----:B------:R-:W3:Y:S04]  /*0320*/  LDG.E R14, desc[UR6][R8.64+-0x4] ;  /* 0xfffffc06080e7981 */ /* 0x000ee8000c1e1900 */
[----:B------:R-:W4:Y:S04]  /*0330*/  LDG.E R15, desc[UR6][R10.64] ;  /* 0x000000060a0f7981 */ /* 0x000f28000c1e1900 */
[----:B------:R-:W4:Y:S01]  /*0340*/  LDG.E R16, desc[UR6][R8.64] ;  /* 0x0000000608107981 */ /* 0x000f22000c1e1900 */
[----:B-----5:R-:W-:-:S03]  /*0350*/  FFMA R26, R21, R22, R26 ;  /* 0x00000016151a7223 */ /* 0x020fc6000000001a */
[----:B------:R-:W5:Y:S04]  /*0360*/  LDG.E R22, desc[UR6][R10.64+0x4] ;  /* 0x000004060a167981 */ /* 0x000f68000c1e1900 */
[----:B------:R-:W5:Y:S01]  /*0370*/  LDG.E R21, desc[UR6][R8.64+0x4] ;  /* 0x0000040608157981 */ /* 0x000f62000c1e1900 */
[----:B------:R-:W-:-:S03]  /*0380*/  FFMA R19, R19, R20, R26 ;  /* 0x0000001413137223 */ /* 0x000fc6000000001a */
[----:B------:R-:W5:Y:S01]  /*0390*/  LDG.E R20, desc[UR6][R10.64+0x8] ;  /* 0x000008060a147981 */ /* 0x000f62000c1e1900 */
[----:B------:R-:W-:-:S03]  /*03a0*/  FFMA R24, R24, R25, R19 ;  /* 0x0000001918187223 */ /* 0x000fc60000000013 */
[----:B------:R-:W5:Y:S01]  /*03b0*/  LDG.E R19, desc[UR6][R8.64+0x8] ;  /* 0x0000080608137981 */ /* 0x000f62000c1e1900 */
[----:B--2---:R-:W-:-:S03]  /*03c0*/  FFMA R24, R17, R18, R24 ;  /* 0x0000001211187223 */ /* 0x004fc60000000018 */
[----:B------:R-:W2:Y:S04]  /*03d0*/  LDG.E R17, desc[UR6][R10.64+0xc] ;  /* 0x00000c060a117981 */ /* 0x000ea8000c1e1900 */
[----:B------:R-:W2:Y:S01]  /*03e0*/  LDG.E R18, desc[UR6][R8.64+0xc] ;  /* 0x00000c0608127981 */ /* 0x000ea2000c1e1900 */
[----:B---3--:R-:W-:-:S03]  /*03f0*/  FFMA R24, R7, R14, R24 ;  /* 0x0000000e07187223 */ /* 0x008fc60000000018 */
[----:B------:R-:W3:Y:S04]  /*0400*/  LDG.E R7, desc[UR6][R10.64+0x10] ;  /* 0x000010060a077981 */ /* 0x000ee8000c1e1900 */
[----:B------:R-:W3:Y:S01]  /*0410*/  LDG.E R14, desc[UR6][R8.64+0x10] ;  /* 0x00001006080e7981 */ /* 0x000ee2000c1e1900 */
[----:B----4-:R-:W-:-:S03]  /*0420*/  FFMA R25, R15, R16, R24 ;  /* 0x000000100f197223 */ /* 0x010fc60000000018 */
[----:B------:R-:W4:Y:S04]  /*0430*/  LDG.E R15, desc[UR6][R10.64+0x14] ;  /* 0x000014060a0f7981 */ /* 0x000f28000c1e1900 */
[----:B------:R-:W4:Y:S01]  /*0440*/  LDG.E R16, desc[UR6][R8.64+0x14] ;  /* 0x0000140608107981 */ /* 0x000f22000c1e1900 */
[----:B-----5:R-:W-:-:S03]  /*0450*/  FFMA R27, R22, R21, R25 ;  /* 0x00000015161b7223 */ /* 0x020fc60000000019 */
[----:B------:R-:W5:Y:S04]  /*0460*/  LDG.E R24, desc[UR6][R10.64+0x18] ;  /* 0x000018060a187981 */ /* 0x000f68000c1e1900 */
[----:B------:R-:W5:Y:S04]  /*0470*/  LDG.E R21, desc[UR6][R8.64+0x18] ;  /* 0x0000180608157981 */ /* 0x000f68000c1e1900 */
[----:B------:R0:W5:Y:S04]  /*0480*/  LDG.E R22, desc[UR6][R10.64+0x1c] ;  /* 0x00001c060a167981 */ /* 0x000168000c1e1900 */
[----:B------:R1:W5:Y:S01]  /*0490*/  LDG.E R25, desc[UR6][R8.64+0x1c] ;  /* 0x00001c0608197981 */ /* 0x000362000c1e1900 */
[----:B------:R-:W-:Y:S01]  /*04a0*/  FFMA R20, R20, R19, R27 ;  /* 0x0000001314147223 */ /* 0x000fe2000000001b */
[----:B------:R-:W-:-:S04]  /*04b0*/  IADD3 R12, PT, PT, R12, 0x10, RZ ;  /* 0x000000100c0c7810 */ /* 0x000fc80007ffe0ff */
[----:B------:R-:W-:Y:S01]  /*04c0*/  ISETP.NE.AND P1, PT, R12, RZ, PT ;  /* 0x000000ff0c00720c */ /* 0x000fe20003f25270 */
[----:B--2---:R-:W-:-:S04]  /*04d0*/  FFMA R18, R17, R18, R20 ;  /* 0x0000001211127223 */ /* 0x004fc80000000014 */
[----:B---3--:R-:W-:-:S04]  /*04e0*/  FFMA R14, R7, R14, R18 ;  /* 0x0000000e070e7223 */ /* 0x008fc80000000012 */
[----:B----4-:R-:W-:Y:S01]  /*04f0*/  FFMA R15, R15, R16, R14 ;  /* 0x000000100f0f7223 */ /* 0x010fe2000000000e */
[----:B------:R-:W-:Y:S02]  /*0500*/  IADD3 R16, P2, PT, R10, 0x40, RZ ;  /* 0x000000400a107810 */ /* 0x000fe40007f5e0ff */
[----:B------:R-:W-:Y:S01]  /*0510*/  IADD3 R14, P3, PT, R8, 0x40, RZ ;  /* 0x00000040080e7810 */ /* 0x000fe20007f7e0ff */
[----:B-----5:R-:W-:Y:S02]  /*0520*/  FFMA R15, R24, R21, R15 ;  /* 0x00000015180f7223 */ /* 0x020fe4000000000f */
[----:B0-----:R-:W-:Y:S01]  /*0530*/  IMAD.X R11, RZ, RZ, R11, P2 ;  /* 0x000000ffff0b7224 */ /* 0x001fe200010e060b */
[----:B-1----:R-:W-:Y:S01]  /*0540*/  IADD3.X R9, PT, PT, RZ, R9, RZ, P3, !PT ;  /* 0x00000009ff097210 */ /* 0x002fe20001ffe4ff */
[----:B------:R-:W-:Y:S01]  /*0550*/  FFMA R7, R22, R25, R15 ;  /* 0x0000001916077223 */ /* 0x000fe2000000000f */
[----:B------:R-:W-:Y:S07]  /*0560*/  @P1 BRA `(.L_x_2) ;  /* 0xfffffffc001c1947 */ /* 0x000fee000383ffff */
.L_x_1:
[----:B------:R-:W-:Y:S05]  /*0570*/  @!P0 BRA `(.L_x_0) ;  /* 0x00000004009c8947 */ /* 0x000fea0003800000 */
[----:B------:R-:W-:Y:S02]  /*0580*/  ISETP.GE.U32.AND P1, PT, R23, 0x8, PT ;  /* 0x000000081700780c */ /* 0x000fe40003f26070 */
[----:B------:R-:W-:-:S04]  /*0590*/  LOP3.LUT R18, R3, 0x7, RZ, 0xc0, !PT ;  /* 0x0000000703127812 */ /* 0x000fc800078ec0ff */
[----:B------:R-:W-:-:S07]  /*05a0*/  ISETP.NE.AND P0, PT, R18, RZ, PT ;  /* 0x000000ff1200720c */ /* 0x000fce0003f05270 */
[----:B------:R-:W-:Y:S06]  /*05b0*/  @!P1 BRA `(.L_x_3) ;  /* 0x0000000000a49947 */ /* 0x000fec0003800000 */
[----:B------:R-:W0:Y:S01]  /*05c0*/  LDC.64 R14, c[0x0][0x380] ;  /* 0x0000e000ff0e7b82 */ /* 0x000e220000000a00 */
[CC--:B------:R-:W-:Y:S01]  /*05d0*/  IADD3 R23, PT, PT, R5.reuse, R6.reuse, RZ ;  /* 0x0000000605177210 */ /* 0x0c0fe20007ffe0ff */
[C---:B------:R-:W-:Y:S01]  /*05e0*/  IMAD.IADD R25, R4.reuse, 0x1, R6 ;  /* 0x0000000104197824 */ /* 0x040fe200078e0206 */
[-C--:B------:R-:W-:Y:S02]  /*05f0*/  IADD3 R19, P1, PT, R5, R6.reuse, RZ ;  /* 0x0000000605137210 */ /* 0x080fe40007f3e0ff */
[----:B------:R-:W-:Y:S02]  /*0600*/  IADD3 R12, P2, PT, R4, R6, RZ ;  /* 0x00000006040c7210 */ /* 0x000fe40007f5e0ff */
[----:B------:R-:W-:Y:S01]  /*0610*/  IADD3.X R20, PT, PT, RZ, RZ, RZ, P1, !PT ;  /* 0x000000ffff147210 */ /* 0x000fe20000ffe4ff */
[----:B------:R-:W1:Y:S01]  /*0620*/  LDC.64 R10, c[0x0][0x380] ;  /* 0x0000e000ff0a7b82 */ /* 0x000e620000000a00 */
[----:B------:R-:W-:-:S07]  /*0630*/  IADD3.X R21, PT, PT, RZ, RZ, RZ, P2, !PT ;  /* 0x000000ffff157210 */ /* 0x000fce00017fe4ff */
[----:B------:R-:W2:Y:S08]  /*0640*/  LDC.64 R8, c[0x0][0x388] ;  /* 0x0000e200ff087b82 */ /* 0x000eb00000000a00 */
[----:B------:R-:W3:Y:S01]  /*0650*/  LDC.64 R16, c[0x0][0x388] ;  /* 0x0000e200ff107b82 */ /* 0x000ee20000000a00 */
[----:B0-----:R-:W-:-:S06]  /*0660*/  IMAD.WIDE.U32 R14, R23, 0x4, R14 ;  /* 0x00000004170e7825 */ /* 0x001fcc00078e000e */
[----:B------:R-:W4:Y:S01]  /*0670*/  LDG.E R14, desc[UR6][R14.64] ;  /* 0x000000060e0e7981 */ /* 0x000f22000c1e1900 */
[----:B-1----:R-:W-:-:S04]  /*0680*/  LEA R10, P1, R19, R10, 0x2 ;  /* 0x0000000a130a7211 */ /* 0x002fc800078210ff */
[----:B------:R-:W-:Y:S02]  /*0690*/  LEA.HI.X R11, R19, R11, R20, 0x2, P1 ;  /* 0x0000000b130b7211 */ /* 0x000fe400008f1414 */
[----:B--2---:R-:W-:-:S03]  /*06a0*/  LEA R8, P2, R12, R8, 0x2 ;  /* 0x000000080c087211 */ /* 0x004fc600078410ff */
[----:B------:R-:W2:Y:S01]  /*06b0*/  LDG.E R26, desc[UR6][R10.64+0x4] ;  /* 0x000004060a1a7981 */ /* 0x000ea2000c1e1900 */
[----:B------:R-:W-:-:S03]  /*06c0*/  LEA.HI.X R9, R12, R9, R21, 0x2, P2 ;  /* 0x000000090c097211 */ /* 0x000fc600010f1415 */
[----:B------:R-:W5:Y:S01]  /*06d0*/  LDG.E R24, desc[UR6][R10.64+0x8] ;  /* 0x000008060a187981 */ /* 0x000f62000c1e1900 */
[----:B---3--:R-:W-:-:S03]  /*06e0*/  IMAD.WIDE.U32 R16, R25, 0x4, R16 ;  /* 0x0000000419107825 */ /* 0x008fc600078e0010 */
[----:B------:R-:W2:Y:S04]  /*06f0*/  LDG.E R27, desc[UR6][R8.64+0x4] ;  /* 0x00000406081b7981 */ /* 0x000ea8000c1e1900 */
[----:B------:R-:W4:Y:S04]  /*0700*/  LDG.E R29, desc[UR6][R16.64] ;  /* 0x00000006101d7981 */ /* 0x000f28000c1e1900 */
[----:B------:R-:W5:Y:S04]  /*0710*/  LDG.E R25, desc[UR6][R8.64+0x8] ;  /* 0x0000080608197981 */ /* 0x000f68000c1e1900 */
[----:B------:R-:W3:Y:S04]  /*0720*/  LDG.E R22, desc[UR6][R10.64+0xc] ;  /* 0x00000c060a167981 */ /* 0x000ee8000c1e1900 */
        /* <DEDUP_REMOVED lines=8> */
[----:B------:R-:W3:Y:S01]  /*07b0*/  LDG.E R28, desc[UR6][R8.64+0x1c] ;  /* 0x00001c06081c7981 */ /* 0x000ee2000c1e1900 */
[----:B------:R-:W-:-:S02]  /*07c0*/  VIADD R6, R6, 0x8 ;  /* 0x0000000806067836 */ /* 0x000fc40000000000 */
[----:B----4-:R-:W-:-:S04]  /*07d0*/  FFMA R29, R14, R29, R7 ;  /* 0x0000001d0e1d7223 */ /* 0x010fc80000000007 */
[----:B--2---:R-:W-:-:S04]  /*07e0*/  FFMA R27, R26, R27, R29 ;  /* 0x0000001b1a1b7223 */ /* 0x004fc8000000001d */
[----:B-----5:R-:W-:-:S04]  /*07f0*/  FFMA R25, R24, R25, R27 ;  /* 0x0000001918197223 */ /* 0x020fc8000000001b */
[----:B---3--:R-:W-:-:S04]  /*0800*/  FFMA R23, R22, R23, R25 ;  /* 0x0000001716177223 */ /* 0x008fc80000000019 */
[----:B------:R-:W-:-:S04]  /*0810*/  FFMA R20, R20, R21, R23 ;  /* 0x0000001514147223 */ /* 0x000fc80000000017 */
[----:B------:R-:W-:-:S04]  /*0820*/  FFMA R19, R19, R16, R20 ;  /* 0x0000001013137223 */ /* 0x000fc80000000014 */
[----:B------:R-:W-:-:S04]  /*0830*/  FFMA R12, R12, R17, R19 ;  /* 0x000000110c0c7223 */ /* 0x000fc80000000013 */
[----:B------:R-:W-:-:S07]  /*0840*/  FFMA R7, R15, R28, R12 ;  /* 0x0000001c0f077223 */ /* 0x000fce000000000c */
.L_x_3:
[----:B------:R-:W-:Y:S05]  /*0850*/  @!P0 BRA `(.L_x_0) ;  /* 0x0000000000e48947 */ /* 0x000fea0003800000 */
[----:B------:R-:W-:Y:S02]  /*0860*/  ISETP.GE.U32.AND P1, PT, R18, 0x4, PT ;  /* 0x000000041200780c */ /* 0x000fe40003f26070 */
[----:B------:R-:W-:-:S04]  /*0870*/  LOP3.LUT R12, R3, 0x3, RZ, 0xc0, !PT ;  /* 0x00000003030c7812 */ /* 0x000fc800078ec0ff */
[----:B------:R-:W-:-:S07]  /*0880*/  ISETP.NE.AND P0, PT, R12, RZ, PT ;  /* 0x000000ff0c00720c */ /* 0x000fce0003f05270 */
[----:B------:R-:W-:Y:S06]  /*0890*/  @!P1 BRA `(.L_x_4) ;  /* 0x0000000000749947 */ /* 0x000fec0003800000 */
[----:B------:R-:W0:Y:S01]  /*08a0*/  LDC.64 R16, c[0x0][0x380] ;  /* 0x0000e000ff107b82 */ /* 0x000e220000000a00 */
[CC--:B------:R-:W-:Y:S02]  /*08b0*/  IADD3 R19, P1, PT, R5.reuse, R6.reuse, RZ ;  /* 0x0000000605137210 */ /* 0x0c0fe40007f3e0ff */
[-C--:B------:R-:W-:Y:S02]  /*08c0*/  IADD3 R23, PT, PT, R5, R6.reuse, RZ ;  /* 0x0000000605177210 */ /* 0x080fe40007ffe0ff */
[CC--:B------:R-:W-:Y:S01]  /*08d0*/  IADD3 R25, PT, PT, R4.reuse, R6.reuse, RZ ;  /* 0x0000000604197210 */ /* 0x0c0fe20007ffe0ff */
[----:B------:R-:W-:Y:S01]  /*08e0*/  IMAD.X R20, RZ, RZ, RZ, P1 ;  /* 0x000000ffff147224 */ /* 0x000fe200008e06ff */
[----:B------:R-:W-:Y:S01]  /*08f0*/  IADD3 R18, P2, PT, R4, R6, RZ ;  /* 0x0000000604127210 */ /* 0x000fe20007f5e0ff */
[----:B------:R-:W1:Y:S03]  /*0900*/  LDC.64 R14, c[0x0][0x388] ;  /* 0x0000e200ff0e7b82 */ /* 0x000e660000000a00 */
[----:B------:R-:W-:-:S05]  /*0910*/  IADD3.X R21, PT, PT, RZ, RZ, RZ, P2, !PT ;  /* 0x000000ffff157210 */ /* 0x000fca00017fe4ff */
[----:B------:R-:W2:Y:S08]  /*0920*/  LDC.64 R10, c[0x0][0x380] ;  /* 0x0000e000ff0a7b82 */ /* 0x000eb00000000a00 */
[----:B------:R-:W3:Y:S01]  /*0930*/  LDC.64 R8, c[0x0][0x388] ;  /* 0x0000e200ff087b82 */ /* 0x000ee20000000a00 */
[----:B0-----:R-:W-:-:S06]  /*0940*/  IMAD.WIDE.U32 R16, R23, 0x4, R16 ;  /* 0x0000000417107825 */ /* 0x001fcc00078e0010 */
[----:B------:R-:W4:Y:S01]  /*0950*/  LDG.E R16, desc[UR6][R16.64] ;  /* 0x0000000610107981 */ /* 0x000f22000c1e1900 */
[----:B-1----:R-:W-:-:S06]  /*0960*/  IMAD.WIDE.U32 R14, R25, 0x4, R14 ;  /* 0x00000004190e7825 */ /* 0x002fcc00078e000e */
[----:B------:R-:W4:Y:S01]  /*0970*/  LDG.E R14, desc[UR6][R14.64] ;  /* 0x000000060e0e7981 */ /* 0x000f22000c1e1900 */
[----:B--2---:R-:W-:-:S04]  /*0980*/  LEA R10, P1, R19, R10, 0x2 ;  /* 0x0000000a130a7211 */ /* 0x004fc800078210ff */
[----:B------:R-:W-:Y:S02]  /*0990*/  LEA.HI.X R11, R19, R11, R20, 0x2, P1 ;  /* 0x0000000b130b7211 */ /* 0x000fe400008f1414 */
[----:B---3--:R-:W-:-:S03]  /*09a0*/  LEA R8, P2, R18, R8, 0x2 ;  /* 0x0000000812087211 */ /* 0x008fc600078410ff */
[----:B------:R-:W2:Y:S01]  /*09b0*/  LDG.E R20, desc[UR6][R10.64+0x8] ;  /* 0x000008060a147981 */ /* 0x000ea2000c1e1900 */
[----:B------:R-:W-:-:S03]  /*09c0*/  LEA.HI.X R9, R18, R9, R21, 0x2, P2 ;  /* 0x0000000912097211 */ /* 0x000fc600010f1415 */
[----:B------:R-:W3:Y:S04]  /*09d0*/  LDG.E R22, desc[UR6][R10.64+0xc] ;  /* 0x00000c060a167981 */ /* 0x000ee8000c1e1900 */
[----:B------:R-:W5:Y:S04]  /*09e0*/  LDG.E R18, desc[UR6][R10.64+0x4] ;  /* 0x000004060a127981 */ /* 0x000f68000c1e1900 */
[----:B------:R-:W5:Y:S04]  /*09f0*/  LDG.E R19, desc[UR6][R8.64+0x4] ;  /* 0x0000040608137981 */ /* 0x000f68000c1e1900 */
[----:B------:R-:W2:Y:S04]  /*0a00*/  LDG.E R21, desc[UR6][R8.64+0x8] ;  /* 0x0000080608157981 */ /* 0x000ea8000c1e1900 */
[----:B------:R-:W3:Y:S01]  /*0a10*/  LDG.E R23, desc[UR6][R8.64+0xc] ;  /* 0x00000c0608177981 */ /* 0x000ee2000c1e1900 */
[----:B------:R-:W-:Y:S01]  /*0a20*/  IADD3 R6, PT, PT, R6, 0x4, RZ ;  /* 0x0000000406067810 */ /* 0x000fe20007ffe0ff */
[----:B----4-:R-:W-:-:S04]  /*0a30*/  FFMA R7, R16, R14, R7 ;  /* 0x0000000e10077223 */ /* 0x010fc80000000007 */
[----:B-----5:R-:W-:-:S04]  /*0a40*/  FFMA R7, R18, R19, R7 ;  /* 0x0000001312077223 */ /* 0x020fc80000000007 */
[----:B--2---:R-:W-:-:S04]  /*0a50*/  FFMA R7, R20, R21, R7 ;  /* 0x0000001514077223 */ /* 0x004fc80000000007 */
[----:B---3--:R-:W-:-:S07]  /*0a60*/  FFMA R7, R22, R23, R7 ;  /* 0x0000001716077223 */ /* 0x008fce0000000007 */
.L_x_4:
[----:B------:R-:W-:Y:S05]  /*0a70*/  @!P0 BRA `(.L_x_0) ;  /* 0x00000000005c8947 */ /* 0x000fea0003800000 */
[----:B------:R-:W0:Y:S01]  /*0a80*/  LDC.64 R8, c[0x0][0x388] ;  /* 0x0000e200ff087b82 */ /* 0x000e220000000a00 */
[----:B------:R-:W-:Y:S01]  /*0a90*/  IMAD.IADD R15, R4, 0x1, R6 ;  /* 0x00000001040f7824 */ /* 0x000fe200078e0206 */
[----:B------:R-:W-:Y:S02]  /*0aa0*/  IADD3 R17, PT, PT, R5, R6, RZ ;  /* 0x0000000605117210 */ /* 0x000fe40007ffe0ff */
[----:B------:R-:W-:-:S04]  /*0ab0*/  IADD3 R12, PT, PT, -R12, RZ, RZ ;  /* 0x000000ff0c0c7210 */ /* 0x000fc80007ffe1ff */
[----:B------:R-:W1:Y:S01]  /*0ac0*/  LDC.64 R10, c[0x0][0x380] ;  /* 0x0000e000ff0a7b82 */ /* 0x000e620000000a00 */
[----:B0-----:R-:W-:-:S04]  /*0ad0*/  IMAD.WIDE.U32 R8, R15, 0x4, R8 ;  /* 0x000000040f087825 */ /* 0x001fc800078e0008 */
[----:B------:R-:W-:Y:S01]  /*0ae0*/  IMAD.MOV.U32 R15, RZ, RZ, R9 ;  /* 0x000000ffff0f7224 */ /* 0x000fe200078e0009 */
[----:B------:R-:W-:Y:S01]  /*0af0*/  MOV R14, R8 ;  /* 0x00000008000e7202 */ /* 0x000fe20000000f00 */
[----:B-1----:R-:W-:-:S03]  /*0b00*/  IMAD.WIDE.U32 R10, R17, 0x4, R10 ;  /* 0x00000004110a7825 */ /* 0x002fc600078e000a */
[----:B------:R-:W-:Y:S02]  /*0b10*/  MOV R8, R10 ;  /* 0x0000000a00087202 */ /* 0x000fe40000000f00 */
[----:B------:R-:W-:-:S07]  /*0b20*/  MOV R9, R11 ;  /* 0x0000000b00097202 */ /* 0x000fce0000000f00 */
.L_x_5:
[----:B------:R-:W-:Y:S01]  /*0b30*/  IMAD.MOV.U32 R10, RZ, RZ, R14 ;  /* 0x000000ffff0a7224 */ /* 0x000fe200078e000e */
[----:B------:R-:W-:Y:S01]  /*0b40*/  MOV R11, R15 ;  /* 0x0000000f000b7202 */ /* 0x000fe20000000f00 */
[----:B------:R0:W2:Y:S04]  /*0b50*/  LDG.E R4, desc[UR6][R8.64] ;  /* 0x0000000608047981 */ /* 0x0000a8000c1e1900 */
[----:B------:R-:W2:Y:S01]  /*0b60*/  LDG.E R6, desc[UR6][R10.64] ;  /* 0x000000060a067981 */ /* 0x000ea2000c1e1900 */
[----:B------:R-:W-:Y:S02]  /*0b70*/  IADD3 R12, PT, PT, R12, 0x1, RZ ;  /* 0x000000010c0c7810 */ /* 0x000fe40007ffe0ff */
[----:B------:R-:W-:Y:S02]  /*0b80*/  IADD3 R14, P1, PT, R14, 0x4, RZ ;  /* 0x000000040e0e7810 */ /* 0x000fe40007f3e0ff */
[----:B------:R-:W-:-:S02]  /*0b90*/  ISETP.NE.AND P0, PT, R12, RZ, PT ;  /* 0x000000ff0c00720c */ /* 0x000fc40003f05270 */
[----:B0-----:R-:W-:Y:S02]  /*0ba0*/  IADD3 R8, P2, PT, R8, 0x4, RZ ;  /* 0x0000000408087810 */ /* 0x001fe40007f5e0ff */
[----:B------:R-:W-:-:S03]  /*0bb0*/  IADD3.X R15, PT, PT, RZ, R15, RZ, P1, !PT ;  /* 0x0000000fff0f7210 */ /* 0x000fc60000ffe4ff */
[----:B------:R-:W-:Y:S02]  /*0bc0*/  IMAD.X R9, RZ, RZ, R9, P2 ;  /* 0x000000ffff097224 */ /* 0x000fe400010e0609 */
[----:B--2---:R-:W-:-:S04]  /*0bd0*/  FFMA R7, R4, R6, R7 ;  /* 0x0000000604077223 */ /* 0x004fc80000000007 */
[----:B------:R-:W-:Y:S05]  /*0be0*/  @P0 BRA `(.L_x_5) ;  /* 0xfffffffc00d00947 */ /* 0x000fea000383ffff */
.L_x_0:
[----:B------:R-:W0:Y:S01]  /*0bf0*/  LDCU UR4, c[0x0][0x3dc] ;  /* 0x00007b80ff0477ac */ /* 0x000e220008000800 */
[----:B------:R-:W1:Y:S01]  /*0c00*/  LDC.64 R8, c[0x0][0x390] ;  /* 0x0000e400ff087b82 */ /* 0x000e620000000a00 */
[----:B------:R-:W2:Y:S01]  /*0c10*/  S2R R12, SR_CgaCtaId ;  /* 0x00000000000c7919 */ /* 0x000ea20000008800 */
[----:B------:R-:W-:Y:S01]  /*0c20*/  LOP3.LUT P0, R16, R0, 0x1f, RZ, 0xc0, !PT ;  /* 0x0000001f00107812 */ /* 0x000fe2000780c0ff */
[----:B------:R-:W-:Y:S01]  /*0c30*/  BSSY.RECONVERGENT B0, `(.L_x_6) ;  /* 0x0000020000007945 */ /* 0x000fe20003800200 */
[----:B------:R-:W-:Y:S02]  /*0c40*/  MOV R19, 0x400 ;  /* 0x0000040000137802 */ /* 0x000fe40000000f00 */
[----:B------:R-:W-:Y:S02]  /*0c50*/  PLOP3.LUT P2, PT, PT, PT, PT, 0x8, 0x80 ;  /* 0x000000000080781c */ /* 0x000fe40003f4e170 */
[----:B------:R-:W-:Y:S01]  /*0c60*/  SHF.R.U32.HI R18, RZ, 0x5, R0 ;  /* 0x00000005ff127819 */ /* 0x000fe20000011600 */
[----:B0-----:R-:W-:-:S05]  /*0c70*/  FMUL R15, R7, UR4 ;  /* 0x00000004070f7c20 */ /* 0x001fca0008400000 */
[----:B------:R-:W0:Y:S02]  /*0c80*/  SHFL.BFLY PT, R4, R15, 0x10, 0x1f ;  /* 0x0e001f000f047f89 */ /* 0x000e2400000e0000 */
[----:B0-----:R-:W-:-:S05]  /*0c90*/  FMNMX R4, R15, R4, !PT ;  /* 0x000000040f047209 */ /* 0x001fca0007800000 */
[----:B------:R-:W0:Y:S02]  /*0ca0*/  SHFL.BFLY PT, R7, R4, 0x8, 0x1f ;  /* 0x0d001f0004077f89 */ /* 0x000e2400000e0000 */
[----:B0-----:R-:W-:Y:S02]  /*0cb0*/  FMNMX R6, R4, R7, !PT ;  /* 0x0000000704067209 */ /* 0x001fe40007800000 */
[----:B--2---:R-:W-:-:S03]  /*0cc0*/  LEA R4, R12, R19, 0x18 ;  /* 0x000000130c047211 */ /* 0x004fc600078ec0ff */
[----:B------:R-:W0:Y:S02]  /*0cd0*/  SHFL.BFLY PT, R7, R6, 0x4, 0x1f ;  /* 0x0c801f0006077f89 */ /* 0x000e2400000e0000 */
[----:B0-----:R-:W-:Y:S01]  /*0ce0*/  FMNMX R10, R6, R7, !PT ;  /* 0x00000007060a7209 */ /* 0x001fe20007800000 */
[----:B------:R-:W-:-:S04]  /*0cf0*/  IMAD R7, R2, R13, RZ ;  /* 0x0000000d02077224 */ /* 0x000fc800078e02ff */
[----:B------:R-:W0:Y:S01]  /*0d00*/  SHFL.BFLY PT, R11, R10, 0x2, 0x1f ;  /* 0x0c401f000a0b7f89 */ /* 0x000e2200000e0000 */
[----:B------:R-:W-:-:S05]  /*0d10*/  IADD3 R17, PT, PT, R7, R0, RZ ;  /* 0x0000000007117210 */ /* 0x000fca0007ffe0ff */
[----:B-1----:R-:W-:-:S05]  /*0d20*/  IMAD.WIDE.U32 R8, R17, 0x4, R8 ;  /* 0x0000000411087825 */ /* 0x002fca00078e0008 */
[----:B------:R-:W-:Y:S01]  /*0d30*/  STG.E desc[UR6][R8.64], R15 ;  /* 0x0000000f08007986 */ /* 0x000fe2000c101906 */
[----:B0-----:R-:W-:-:S05]  /*0d40*/  FMNMX R11, R10, R11, !PT ;  /* 0x0000000b0a0b7209 */ /* 0x001fca0007800000 */
[----:B------:R-:W0:Y:S02]  /*0d50*/  SHFL.BFLY PT, R14, R11, 0x1, 0x1f ;  /* 0x0c201f000b0e7f89 */ /* 0x000e2400000e0000 */
[----:B0-----:R-:W-:Y:S01]  /*0d60*/  FMNMX R21, R11, R14, !PT ;  /* 0x0000000e0b157209 */ /* 0x001fe20007800000 */
[----:B------:R-:W-:Y:S06]  /*0d70*/  @P0 BRA `(.L_x_7) ;  /* 0x00000000002c0947 */ /* 0x000fec0003800000 */
[----:B------:R-:W0:Y:S01]  /*0d80*/  S2UR UR5, SR_CgaCtaId ;  /* 0x00000000000579c3 */ /* 0x000e220000008800 */
[----:B------:R-:W-:Y:S01]  /*0d90*/  UMOV UR4, 0x400 ;  /* 0x0000040000047882 */ /* 0x000fe20000000000 */
[----:B------:R-:W-:-:S13]  /*0da0*/  ISETP.NE.AND P0, PT, R0, RZ, PT ;  /* 0x000000ff0000720c */ /* 0x000fda0003f05270 */
[----:B------:R-:W-:Y:S01]  /*0db0*/  @!P0 PLOP3.LUT P2, PT, PT, PT, PT, 0x80, 0x8 ;  /* 0x000000000008881c */ /* 0x000fe20003f4f070 */
[----:B0-----:R-:W-:-:S06]  /*0dc0*/  ULEA UR4, UR5, UR4, 0x18 ;  /* 0x0000000405047291 */ /* 0x001fcc000f8ec0ff */
[----:B------:R-:W-:-:S05]  /*0dd0*/  LEA R6, R18, UR4, 0x2 ;  /* 0x0000000412067c11 */ /* 0x000fca000f8e10ff */
[----:B------:R-:W-:Y:S04]  /*0de0*/  STS [R6], R21 ;  /* 0x0000001506007388 */ /* 0x000fe80000000800 */
[----:B------:R-:W0:Y:S02]  /*0df0*/  @!P0 LDS.128 R8, [UR4] ;  /* 0x00000004ff088984 */ /* 0x000e240008000c00 */
[----:B0-----:R-:W-:-:S04]  /*0e00*/  @!P0 FMNMX3 R8, R8, R9, R10, !PT ;  /* 0x0000000908088276 */ /* 0x001fc8000780000a */
[----:B------:R-:W-:-:S05]  /*0e10*/  @!P0 FMNMX R8, R8, R11, !PT ;  /* 0x0000000b08088209 */ /* 0x000fca0007800000 */
[----:B------:R0:W-:Y:S02]  /*0e20*/  @!P0 STS [UR4], R8 ;  /* 0x00000008ff008988 */ /* 0x0001e40008000804 */
.L_x_7:
[----:B------:R-:W-:Y:S05]  /*0e30*/  BSYNC.RECONVERGENT B0 ;  /* 0x0000000000007941 */ /* 0x000fea0003800200 */
.L_x_6:
[----:B------:R-:W-:Y:S06]  /*0e40*/  BAR.SYNC.DEFER_BLOCKING 0x0 ;  /* 0x0000000000007b1d */ /* 0x000fec0000010000 */
[----:B------:R-:W-:Y:S01]  /*0e50*/  BSSY.RECONVERGENT B0, `(.L_x_8) ;  /* 0x000004e000007945 */ /* 0x000fe20003800200 */
[----:B------:R-:W1:Y:S02]  /*0e60*/  LDS R6, [R4] ;  /* 0x0000000004067984 */ /* 0x000e640000000800 */
[----:B-1----:R-:W-:-:S04]  /*0e70*/  FADD R15, R15, -R6 ;  /* 0x800000060f0f7221 */ /* 0x002fc80000000000 */
[----:B0-----:R-:W-:-:S05]  /*0e80*/  FMUL R8, R15, 1.4426950216293334961 ;  /* 0x3fb8aa3b0f087820 */ /* 0x001fca0000400000 */
[----:B------:R-:W-:-:S13]  /*0e90*/  FSETP.GEU.AND P0, PT, R8, -126, PT ;  /* 0xc2fc00000800780b */ /* 0x000fda0003f0e000 */
[----:B------:R-:W-:-:S04]  /*0ea0*/  @!P0 FMUL R8, R8, 0.5 ;  /* 0x3f00000008088820 */ /* 0x000fc80000400000 */
[----:B------:R-:W0:Y:S02]  /*0eb0*/  MUFU.EX2 R21, R8 ;  /* 0x0000000800157308 */ /* 0x000e240000000800 */
[----:B0-----:R-:W-:Y:S01]  /*0ec0*/  @!P0 FMUL R21, R21, R21 ;  /* 0x0000001515158220 */ /* 0x001fe20000400000 */
[----:B------:R-:W-:-:S04]  /*0ed0*/  ISETP.NE.AND P0, PT, R16, RZ, PT ;  /* 0x000000ff1000720c */ /* 0x000fc80003f05270 */
[----:B------:R-:W0:Y:S09]  /*0ee0*/  SHFL.BFLY PT, R10, R21, 0x10, 0x1f ;  /* 0x0e001f00150a7f89 */ /* 0x000e3200000e0000 */
[----:B------:R-:W-:-:S04]  /*0ef0*/  @!P0 IADD3 R19, PT, PT, R19, 0x10, RZ ;  /* 0x0000001013138810 */ /* 0x000fc80007ffe0ff */
[----:B------:R-:W-:-:S04]  /*0f00*/  @!P0 LEA R19, R12, R19, 0x18 ;  /* 0x000000130c138211 */ /* 0x000fc800078ec0ff */
[----:B------:R-:W-:Y:S01]  /*0f10*/  @!P0 LEA R19, R18, R19, 0x2 ;  /* 0x0000001312138211 */ /* 0x000fe200078e10ff */
[----:B0-----:R-:W-:-:S05]  /*0f20*/  FADD R10, R21, R10 ;  /* 0x0000000a150a7221 */ /* 0x001fca0000000000 */
[----:B------:R-:W0:Y:S02]  /*0f30*/  SHFL.BFLY PT, R9, R10, 0x8, 0x1f ;  /* 0x0d001f000a097f89 */ /* 0x000e2400000e0000 */
[----:B0-----:R-:W-:-:S05]  /*0f40*/  FADD R9, R10, R9 ;  /* 0x000000090a097221 */ /* 0x001fca0000000000 */
[----:B------:R-:W0:Y:S02]  /*0f50*/  SHFL.BFLY PT, R14, R9, 0x4, 0x1f ;  /* 0x0c801f00090e7f89 */ /* 0x000e2400000e0000 */
[----:B0-----:R-:W-:-:S05]  /*0f60*/  FADD R11, R9, R14 ;  /* 0x0000000e090b7221 */ /* 0x001fca0000000000 */
[----:B------:R-:W0:Y:S02]  /*0f70*/  SHFL.BFLY PT, R14, R11, 0x2, 0x1f ;  /* 0x0c401f000b0e7f89 */ /* 0x000e2400000e0000 */
[----:B0-----:R-:W-:Y:S02]  /*0f80*/  FADD R20, R11, R14 ;  /* 0x0000000e0b147221 */ /* 0x001fe40000000000 */
[----:B------:R-:W0:Y:S03]  /*0f90*/  LDC.64 R14, c[0x0][0x398] ;  /* 0x0000e600ff0e7b82 */ /* 0x000e260000000a00 */
[----:B------:R-:W1:Y:S01]  /*0fa0*/  SHFL.BFLY PT, R23, R20, 0x1, 0x1f ;  /* 0x0c201f0014177f89 */ /* 0x000e6200000e0000 */
[----:B0-----:R-:W-:-:S04]  /*0fb0*/  IMAD.WIDE.U32 R16, R17, 0x4, R14 ;  /* 0x0000000411107825 */ /* 0x001fc800078e000e */
[----:B-1----:R-:W-:Y:S01]  /*0fc0*/  FADD R12, R20, R23 ;  /* 0x00000017140c7221 */ /* 0x002fe20000000000 */
[----:B------:R-:W-:Y:S04]  /*0fd0*/  STG.E desc[UR6][R16.64], R21 ;  /* 0x0000001510007986 */ /* 0x000fe8000c101906 */
[----:B------:R-:W-:Y:S01]  /*0fe0*/  @!P0 STS [R19], R12 ;  /* 0x0000000c13008388 */ /* 0x000fe20000000800 */
[----:B------:R-:W-:Y:S06]  /*0ff0*/  BAR.SYNC.DEFER_BLOCKING 0x0 ;  /* 0x0000000000007b1d */ /* 0x000fec0000010000 */
[----:B------:R-:W0:Y:S02]  /*1000*/  @P2 LDS.128 R8, [R4+0x10] ;  /* 0x0000100004082984 */ /* 0x000e240000000c00 */
[----:B0-----:R-:W-:-:S04]  /*1010*/  @P2 FADD R9, R8, R9 ;  /* 0x0000000908092221 */ /* 0x001fc80000000000 */
[----:B------:R-:W-:Y:S02]  /*1020*/  @P2 FADD R10, R9, R10 ;  /* 0x0000000a090a2221 */ /* 0x000fe40000000000 */
[----:B------:R-:W0:Y:S02]  /*1030*/  LDC.64 R8, c[0x0][0x3a0] ;  /* 0x0000e800ff087b82 */ /* 0x000e240000000a00 */
[----:B------:R-:W-:-:S05]  /*1040*/  @P2 FADD R23, R10, R11 ;  /* 0x0000000b0a172221 */ /* 0x000fca0000000000 */
[----:B------:R-:W-:Y:S01]  /*1050*/  @P2 STS [R4+0x10], R23 ;  /* 0x0000101704002388 */ /* 0x000fe20000000800 */
[----:B------:R-:W1:Y:S08]  /*1060*/  LDC.64 R10, c[0x0][0x3a8] ;  /* 0x0000ea00ff0a7b82 */ /* 0x000e700000000a00 */
[----:B------:R-:W-:Y:S01]  /*1070*/  BAR.SYNC.DEFER_BLOCKING 0x0 ;  /* 0x0000000000007b1d */ /* 0x000fe20000010000 */
[----:B0-----:R-:W-:-:S04]  /*1080*/  @P2 IMAD.WIDE.U32 R8, R2, 0x4, R8 ;  /* 0x0000000402082825 */ /* 0x001fc800078e0008 */
[----:B-1----:R-:W-:Y:S01]  /*1090*/  @P2 IMAD.WIDE.U32 R10, R2, 0x4, R10 ;  /* 0x00000004020a2825 */ /* 0x002fe200078e000a */
[----:B------:R-:W0:Y:S04]  /*10a0*/  @P2 LDS R25, [R4+0x10] ;  /* 0x0000100004192984 */ /* 0x000e280000000800 */
[----:B------:R1:W-:Y:S04]  /*10b0*/  @P2 STG.E desc[UR6][R8.64], R6 ;  /* 0x0000000608002986 */ /* 0x0003e8000c101906 */
[----:B0-----:R1:W-:Y:S01]  /*10c0*/  @P2 STG.E desc[UR6][R10.64], R25 ;  /* 0x000000190a002986 */ /* 0x0013e2000c101906 */
[----:B------:R-:W-:Y:S06]  /*10d0*/  BAR.SYNC.DEFER_BLOCKING 0x0 ;  /* 0x0000000000007b1d */ /* 0x000fec0000010000 */
[----:B------:R-:W-:Y:S05]  /*10e0*/  @!P2 BRA `(.L_x_9) ;  /* 0x000000000090a947 */ /* 0x000fea0003800000 */
[----:B-1----:R-:W0:Y:S08]  /*10f0*/  LDC.64 R10, c[0x0][0x3b0] ;  /* 0x0000ec00ff0a7b82 */ /* 0x002e300000000a00 */
[----:B------:R-:W1:Y:S08]  /*1100*/  LDC.64 R8, c[0x0][0x3a0] ;  /* 0x0000e800ff087b82 */ /* 0x000e700000000a00 */
[----:B------:R-:W2:Y:S01]  /*1110*/  LDC.64 R16, c[0x0][0x3b8] ;  /* 0x0000ee00ff107b82 */ /* 0x000ea20000000a00 */
[----:B0-----:R-:W-:-:S06]  /*1120*/  IMAD.WIDE.U32 R10, R2, 0x4, R10 ;  /* 0x00000004020a7825 */ /* 0x001fcc00078e000a */
[----:B------:R-:W3:Y:S01]  /*1130*/  LDG.E R11, desc[UR6][R10.64] ;  /* 0x000000060a0b7981 */ /* 0x000ee2000c1e1900 */
[C---:B-1----:R-:W-:Y:S02]  /*1140*/  IMAD.WIDE.U32 R18, R2.reuse, 0x4, R8 ;  /* 0x0000000402127825 */ /* 0x042fe400078e0008 */
[----:B------:R-:W0:Y:S04]  /*1150*/  LDC.64 R8, c[0x0][0x3a8] ;  /* 0x0000ea00ff087b82 */ /* 0x000e280000000a00 */
[----:B------:R-:W3:Y:S01]  /*1160*/  LDG.E R18, desc[UR6][R18.64] ;  /* 0x0000000612127981 */ /* 0x000ee2000c1e1900 */
[----:B--2---:R-:W-:-:S04]  /*1170*/  IMAD.WIDE.U32 R16, R2, 0x4, R16 ;  /* 0x0000000402107825 */ /* 0x004fc800078e0010 */
[----:B0-----:R-:W-:Y:S02]  /*1180*/  IMAD.WIDE.U32 R20, R2, 0x4, R8 ;  /* 0x0000000402147825 */ /* 0x001fe400078e0008 */
[----:B------:R0:W2:Y:S04]  /*1190*/  LDG.E R9, desc[UR6][R16.64] ;  /* 0x0000000610097981 */ /* 0x0000a8000c1e1900 */
[----:B------:R-:W4:Y:S01]  /*11a0*/  LDG.E R6, desc[UR6][R20.64] ;  /* 0x0000000614067981 */ /* 0x000f22000c1e1900 */
[----:B------:R-:W-:Y:S02]  /*11b0*/  HFMA2 R23, -RZ, RZ, 3.7421875, 0 ;  /* 0x437c0000ff177431 */ /* 0x000fe400000001ff */
[----:B------:R-:W-:Y:S01]  /*11c0*/  IMAD.MOV.U32 R12, RZ, RZ, 0x3bbb989d ;  /* 0x3bbb989dff0c7424 */ /* 0x000fe200078e00ff */
[----:B---3--:R-:W-:-:S05]  /*11d0*/  FMNMX R8, R11, R18, !PT ;  /* 0x000000120b087209 */ /* 0x008fca0007800000 */
[--C-:B------:R-:W-:Y:S01]  /*11e0*/  FADD R22, R18, -R8.reuse ;  /* 0x8000000812167221 */ /* 0x100fe20000000000 */
[----:B------:R-:W-:-:S03]  /*11f0*/  FADD R11, R11, -R8 ;  /* 0x800000080b0b7221 */ /* 0x000fc60000000000 */
[----:B------:R-:W-:-:S04]  /*1200*/  FFMA.SAT R10, R22, R12, 0.5 ;  /* 0x3f000000160a7423 */ /* 0x000fc8000000200c */
[----:B------:R-:W-:Y:S01]  /*1210*/  FFMA.RM R18, R10, R23, 12582913 ;  /* 0x4b4000010a127423 */ /* 0x000fe20000004017 */
[----:B------:R-:W-:-:S03]  /*1220*/  FFMA.SAT R10, R11, R12, 0.5 ;  /* 0x3f0000000b0a7423 */ /* 0x000fc6000000200c */
[----:B------:R-:W-:Y:S01]  /*1230*/  FADD R19, R18, -12583039 ;  /* 0xcb40007f12137421 */ /* 0x000fe20000000000 */
[----:B------:R-:W-:-:S03]  /*1240*/  FFMA.RM R10, R10, R23, 12582913 ;  /* 0x4b4000010a0a7423 */ /* 0x000fc60000004017 */
[----:B------:R-:W-:Y:S01]  /*1250*/  FFMA R19, R22, 1.4426950216293334961, -R19 ;  /* 0x3fb8aa3b16137823 */ /* 0x000fe20000000813 */
[----:B------:R-:W-:-:S03]  /*1260*/  FADD R12, R10, -12583039 ;  /* 0xcb40007f0a0c7421 */ /* 0x000fc60000000000 */
[----:B------:R-:W-:Y:S01]  /*1270*/  FFMA R19, R22, 1.925963033500011079e-08, R19 ;  /* 0x32a5706016137823 */ /* 0x000fe20000000013 */
[----:B------:R-:W-:-:S04]  /*1280*/  FFMA R12, R11, 1.4426950216293334961, -R12 ;  /* 0x3fb8aa3b0b0c7823 */ /* 0x000fc8000000080c */
[----:B------:R-:W-:Y:S01]  /*1290*/  FFMA R12, R11, 1.925963033500011079e-08, R12 ;  /* 0x32a570600b0c7823 */ /* 0x000fe2000000000c */
[----:B------:R-:W0:Y:S08]  /*12a0*/  MUFU.EX2 R19, R19 ;  /* 0x0000001300137308 */ /* 0x000e300000000800 */
[----:B------:R-:W1:Y:S01]  /*12b0*/  MUFU.EX2 R11, R12 ;  /* 0x0000000c000b7308 */ /* 0x000e620000000800 */
[----:B------:R-:W-:-:S02]  /*12c0*/  SHF.L.U32 R18, R18, 0x17, RZ ;  /* 0x0000001712127819 */ /* 0x000fc400000006ff */
[----:B------:R-:W-:-:S03]  /*12d0*/  SHF.L.U32 R10, R10, 0x17, RZ ;  /* 0x000000170a0a7819 */ /* 0x000fc600000006ff */
[----:B0-----:R-:W-:-:S04]  /*12e0*/  FMUL R17, R18, R19 ;  /* 0x0000001312117220 */ /* 0x001fc80000400000 */
[----:B----4-:R-:W-:Y:S01]  /*12f0*/  FMUL R6, R6, R17 ;  /* 0x0000001106067220 */ /* 0x010fe20000400000 */
[----:B-1----:R-:W-:-:S04]  /*1300*/  FMUL R10, R10, R11 ;  /* 0x0000000b0a0a7220 */ /* 0x002fc80000400000 */
[----:B--2---:R-:W-:-:S05]  /*1310*/  FFMA R9, R9, R10, R6 ;  /* 0x0000000a09097223 */ /* 0x004fca0000000006 */
[----:B------:R0:W-:Y:S02]  /*1320*/  STS.64 [R4+0x20], R8 ;  /* 0x0000200804007388 */ /* 0x0001e40000000a00 */
.L_x_9:
[----:B------:R-:W-:Y:S05]  /*1330*/  BSYNC.RECONVERGENT B0 ;  /* 0x0000000000007941 */ /* 0x000fea0003800200 */
.L_x_8:
[----:B------:R-:W-:Y:S01]  /*1340*/  BAR.SYNC.DEFER_BLOCKING 0x0 ;  /* 0x0000000000007b1d */ /* 0x000fe20000010000 */
[----:B------:R-:W-:-:S05]  /*1350*/  ISETP.GE.AND P0, PT, R0, R3, PT ;  /* 0x000000030000720c */ /* 0x000fca0003f06270 */
[----:B------:R-:W-:Y:S08]  /*1360*/  BSSY.RECONVERGENT B0, `(.L_x_10) ;  /* 0x00000a4000007945 */ /* 0x000ff00003800200 */
[----:B------:R-:W-:Y:S05]  /*1370*/  @P0 BRA `(.L_x_11) ;  /* 0x0000000800880947 */ /* 0x000fea0003800000 */
[C---:B------:R-:W-:Y:S01]  /*1380*/  ISETP.GE.U32.AND P0, PT, R13.reuse, 0x8, PT ;  /* 0x000000080d00780c */ /* 0x040fe20003f06070 */
[----:B------:R-:W-:Y:S01]  /*1390*/  IMAD.MOV.U32 R24, RZ, RZ, RZ ;  /* 0x000000ffff187224 */ /* 0x000fe200078e00ff */
[----:B-1----:R-:W-:Y:S02]  /*13a0*/  LOP3.LUT R6, R13, 0x7, RZ, 0xc0, !PT ;  /* 0x000000070d067812 */ /* 0x002fe400078ec0ff */
[----:B------:R-:W-:Y:S02]  /*13b0*/  MOV R10, RZ ;  /* 0x000000ff000a7202 */ /* 0x000fe40000000f00 */
[----:B------:R-:W-:-:S07]  /*13c0*/  ISETP.NE.AND P1, PT, R6, RZ, PT ;  /* 0x000000ff0600720c */ /* 0x000fce0003f25270 */
[----:B------:R-:W-:Y:S06]  /*13d0*/  @!P0 BRA `(.L_x_12) ;  /* 0x0000000000b08947 */ /* 0x000fec0003800000 */
[----:B------:R-:W-:Y:S01]  /*13e0*/  LOP3.LUT R10, R13, 0x7ffffff8, RZ, 0xc0, !PT ;  /* 0x7ffffff80d0a7812 */ /* 0x000fe200078ec0ff */
[----:B------:R-:W-:Y:S01]  /*13f0*/  HFMA2 R24, -RZ, RZ, 0, 0 ;  /* 0x00000000ff187431 */ /* 0x000fe200000001ff */
[----:B0-----:R-:W-:Y:S01]  /*1400*/  MOV R9, R7 ;  /* 0x0000000700097202 */ /* 0x001fe20000000f00 */
[----:B------:R-:W-:Y:S01]  /*1410*/  IMAD.MOV.U32 R8, RZ, RZ, R0 ;  /* 0x000000ffff087224 */ /* 0x000fe200078e0000 */
[----:B------:R-:W-:-:S07]  /*1420*/  IADD3 R11, PT, PT, -R10, RZ, RZ ;  /* 0x000000ff0a0b7210 */ /* 0x000fce0007ffe1ff */
.L_x_13:
[----:B------:R-:W0:Y:S01]  /*1430*/  LDC.64 R18, c[0x0][0x3c8] ;  /* 0x0000f200ff127b82 */ /* 0x000e220000000a00 */
[----:B------:R-:W-:-:S05]  /*1440*/  IMAD.WIDE.U32 R16, R9, 0x4, R14 ;  /* 0x0000000409107825 */ /* 0x000fca00078e000e */
[----:B------:R-:W2:Y:S04]  /*1450*/  LDG.E R25, desc[UR6][R16.64] ;  /* 0x0000000610197981 */ /* 0x000ea8000c1e1900 */
[----:B------:R-:W3:Y:S04]  /*1460*/  LDG.E R29, desc[UR6][R16.64+0x4] ;  /* 0x00000406101d7981 */ /* 0x000ee8000c1e1900 */
[----:B------:R-:W4:Y:S01]  /*1470*/  LDG.E R28, desc[UR6][R16.64+0x8] ;  /* 0x00000806101c7981 */ /* 0x000f22000c1e1900 */
[----:B0-----:R-:W-:-:S04]  /*1480*/  IMAD.WIDE R18, R8, 0x4, R18 ;  /* 0x0000000408127825 */ /* 0x001fc800078e0212 */
[C---:B------:R-:W-:Y:S02]  /*1490*/  IMAD.WIDE R20, R3.reuse, 0x4, R18 ;  /* 0x0000000403147825 */ /* 0x040fe400078e0212 */
[----:B------:R-:W2:Y:S04]  /*14a0*/  LDG.E R18, desc[UR6][R18.64] ;  /* 0x0000000612127981 */ /* 0x000ea8000c1e1900 */
[----:B------:R-:W3:Y:S01]  /*14b0*/  LDG.E R12, desc[UR6][R20.64] ;  /* 0x00000006140c7981 */ /* 0x000ee2000c1e1900 */
[----:B------:R-:W-:-:S05]  /*14c0*/  IMAD.WIDE R26, R3, 0x4, R20 ;  /* 0x00000004031a7825 */ /* 0x000fca00078e0214 */
[----:B------:R-:W4:Y:S01]  /*14d0*/  LDG.E R19, desc[UR6][R26.64] ;  /* 0x000000061a137981 */ /* 0x000f22000c1e1900 */
[----:B------:R-:W-:-:S03]  /*14e0*/  IMAD.WIDE R22, R3, 0x4, R26 ;  /* 0x0000000403167825 */ /* 0x000fc600078e021a */
[----:B------:R-:W5:Y:S01]  /*14f0*/  LDG.E R27, desc[UR6][R16.64+0x18] ;  /* 0x00001806101b7981 */ /* 0x000f62000c1e1900 */
[----:B--2---:R-:W-:Y:S01]  /*1500*/  FFMA R18, R25, R18, R24 ;  /* 0x0000001219127223 */ /* 0x004fe20000000018 */
[----:B------:R-:W-:Y:S02]  /*1510*/  IMAD.WIDE R24, R3, 0x4, R22 ;  /* 0x0000000403187825 */ /* 0x000fe400078e0216 */
[----:B------:R-:W2:Y:S02]  /*1520*/  LDG.E R22, desc[UR6][R22.64] ;  /* 0x0000000616167981 */ /* 0x000ea4000c1e1900 */
[----:B---3--:R-:W-:Y:S02]  /*1530*/  FFMA R21, R29, R12, R18 ;  /* 0x0000000c1d157223 */ /* 0x008fe40000000012 */
[----:B------:R0:W3:Y:S04]  /*1540*/  LDG.E R12, desc[UR6][R24.64] ;  /* 0x00000006180c7981 */ /* 0x0000e8000c1e1900 */
[----:B------:R-:W2:Y:S01]  /*1550*/  LDG.E R29, desc[UR6][R16.64+0xc] ;  /* 0x00000c06101d7981 */ /* 0x000ea2000c1e1900 */
[----:B----4-:R-:W-:-:S03]  /*1560*/  FFMA R28, R28, R19, R21 ;  /* 0x000000131c1c7223 */ /* 0x010fc60000000015 */
[----:B------:R-:W3:Y:S01]  /*1570*/  LDG.E R23, desc[UR6][R16.64+0x10] ;  /* 0x0000100610177981 */ /* 0x000ee2000c1e1900 */
[----:B0-----:R-:W-:-:S05]  /*1580*/  IMAD.WIDE R24, R3, 0x4, R24 ;  /* 0x0000000403187825 */ /* 0x001fca00078e0218 */
[----:B------:R-:W4:Y:S01]  /*1590*/  LDG.E R26, desc[UR6][R24.64] ;  /* 0x00000006181a7981 */ /* 0x000f22000c1e1900 */
[----:B------:R-:W-:-:S04]  /*15a0*/  IMAD.WIDE R18, R3, 0x4, R24 ;  /* 0x0000000403127825 */ /* 0x000fc800078e0218 */
[----:B------:R-:W-:Y:S01]  /*15b0*/  IMAD.WIDE R20, R3, 0x4, R18 ;  /* 0x0000000403147825 */ /* 0x000fe200078e0212 */
[----:B------:R-:W4:Y:S04]  /*15c0*/  LDG.E R25, desc[UR6][R16.64+0x14] ;  /* 0x0000140610197981 */ /* 0x000f28000c1e1900 */
[----:B------:R-:W5:Y:S04]  /*15d0*/  LDG.E R24, desc[UR6][R16.64+0x1c] ;  /* 0x00001c0610187981 */ /* 0x000f68000c1e1900 */
[----:B------:R-:W5:Y:S04]  /*15e0*/  LDG.E R20, desc[UR6][R20.64] ;  /* 0x0000000614147981 */ /* 0x000f68000c1e1900 */
[----:B------:R-:W5:Y:S01]  /*15f0*/  LDG.E R16, desc[UR6][R18.64] ;  /* 0x0000000612107981 */ /* 0x000f62000c1e1900 */
[----:B------:R-:W-:-:S04]  /*1600*/  IADD3 R11, PT, PT, R11, 0x8, RZ ;  /* 0x000000080b0b7810 */ /* 0x000fc80007ffe0ff */
[----:B------:R-:W-:Y:S01]  /*1610*/  ISETP.NE.AND P0, PT, R11, RZ, PT ;  /* 0x000000ff0b00720c */ /* 0x000fe20003f05270 */
[----:B------:R-:W-:Y:S01]  /*1620*/  IMAD R8, R3, 0x8, R8 ;  /* 0x0000000803087824 */ /* 0x000fe200078e0208 */
[----:B------:R-:W-:Y:S01]  /*1630*/  IADD3 R9, PT, PT, R9, 0x8, RZ ;  /* 0x0000000809097810 */ /* 0x000fe20007ffe0ff */
[----:B--2---:R-:W-:-:S04]  /*1640*/  FFMA R22, R29, R22, R28 ;  /* 0x000000161d167223 */ /* 0x004fc8000000001c */
[----:B---3--:R-:W-:-:S04]  /*1650*/  FFMA R12, R23, R12, R22 ;  /* 0x0000000c170c7223 */ /* 0x008fc80000000016 */
[----:B----4-:R-:W-:-:S04]  /*1660*/  FFMA R12, R25, R26, R12 ;  /* 0x0000001a190c7223 */ /* 0x010fc8000000000c */
[----:B-----5:R-:W-:-:S04]  /*1670*/  FFMA R27, R27, R16, R12 ;  /* 0x000000101b1b7223 */ /* 0x020fc8000000000c */
[----:B------:R-:W-:Y:S01]  /*1680*/  FFMA R24, R24, R20, R27 ;  /* 0x0000001418187223 */ /* 0x000fe2000000001b */
[----:B------:R-:W-:Y:S06]  /*1690*/  @P0 BRA `(.L_x_13) ;  /* 0xfffffffc00640947 */ /* 0x000fec000383ffff */
.L_x_12:
[----:B------:R-:W-:Y:S05]  /*16a0*/  @!P1 BRA `(.L_x_14) ;  /* 0x0000000000f09947 */ /* 0x000fea0003800000 */
[----:B------:R-:W-:Y:S02]  /*16b0*/  ISETP.GE.U32.AND P1, PT, R6, 0x4, PT ;  /* 0x000000040600780c */ /* 0x000fe40003f26070 */
[----:B------:R-:W-:-:S04]  /*16c0*/  LOP3.LUT R11, R13, 0x3, RZ, 0xc0, !PT ;  /* 0x000000030d0b7812 */ /* 0x000fc800078ec0ff */
[----:B------:R-:W-:-:S07]  /*16d0*/  ISETP.NE.AND P0, PT, R11, RZ, PT ;  /* 0x000000ff0b00720c */ /* 0x000fce0003f05270 */
[----:B------:R-:W-:Y:S06]  /*16e0*/  @!P1 BRA `(.L_x_15) ;  /* 0x0000000000689947 */ /* 0x000fec0003800000 */
[----:B------:R-:W1:Y:S01]  /*16f0*/  LDC.64 R16, c[0x0][0x3c8] ;  /* 0x0000f200ff107b82 */ /* 0x000e620000000a00 */
[----:B------:R-:W-:Y:S01]  /*1700*/  IMAD R19, R10, R3, R0 ;  /* 0x000000030a137224 */ /* 0x000fe200078e0200 */
[CC--:B------:R-:W-:Y:S02]  /*1710*/  IADD3 R21, PT, PT, R7.reuse, R10.reuse, RZ ;  /* 0x0000000a07157210 */ /* 0x0c0fe40007ffe0ff */
[----:B------:R-:W-:-:S03]  /*1720*/  IADD3 R6, P1, PT, R7, R10, RZ ;  /* 0x0000000a07067210 */ /* 0x000fc60007f3e0ff */
[----:B------:R-:W-:Y:S01]  /*1730*/  IMAD.WIDE.U32 R20, R21, 0x4, R14 ;  /* 0x0000000415147825 */ /* 0x000fe200078e000e */
[----:B0-----:R-:W0:Y:S01]  /*1740*/  LDC.64 R8, c[0x0][0x398] ;  /* 0x0000e600ff087b82 */ /* 0x001e220000000a00 */
[----:B------:R-:W-:-:S04]  /*1750*/  IADD3.X R12, PT, PT, RZ, RZ, RZ, P1, !PT ;  /* 0x000000ffff0c7210 */ /* 0x000fc80000ffe4ff */
[----:B------:R-:W2:Y:S01]  /*1760*/  LDG.E R21, desc[UR6][R20.64] ;  /* 0x0000000614157981 */ /* 0x000ea2000c1e1900 */
[----:B-1----:R-:W-:-:S04]  /*1770*/  IMAD.WIDE R16, R19, 0x4, R16 ;  /* 0x0000000413107825 */ /* 0x002fc800078e0210 */
[C---:B------:R-:W-:Y:S01]  /*1780*/  IMAD.WIDE R18, R3.reuse, 0x4, R16 ;  /* 0x0000000403127825 */ /* 0x040fe200078e0210 */
[C---:B0-----:R-:W-:Y:S01]  /*1790*/  LEA R8, P1, R6.reuse, R8, 0x2 ;  /* 0x0000000806087211 */ /* 0x041fe200078210ff */
[----:B------:R-:W2:Y:S03]  /*17a0*/  LDG.E R16, desc[UR6][R16.64] ;  /* 0x0000000610107981 */ /* 0x000ea6000c1e1900 */
[----:B------:R-:W-:Y:S01]  /*17b0*/  LEA.HI.X R9, R6, R9, R12, 0x2, P1 ;  /* 0x0000000906097211 */ /* 0x000fe200008f140c */
[C---:B------:R-:W-:Y:S02]  /*17c0*/  IMAD.WIDE R22, R3.reuse, 0x4, R18 ;  /* 0x0000000403167825 */ /* 0x040fe400078e0212 */
[----:B------:R-:W3:Y:S04]  /*17d0*/  LDG.E R18, desc[UR6][R18.64] ;  /* 0x0000000612127981 */ /* 0x000ee8000c1e1900 */
[----:B------:R-:W3:Y:S01]  /*17e0*/  LDG.E R6, desc[UR6][R8.64+0x4] ;  /* 0x0000040608067981 */ /* 0x000ee2000c1e1900 */
[----:B------:R-:W-:-:S03]  /*17f0*/  IMAD.WIDE R26, R3, 0x4, R22 ;  /* 0x00000004031a7825 */ /* 0x000fc600078e0216 */
[----:B------:R-:W4:Y:S04]  /*1800*/  LDG.E R22, desc[UR6][R22.64] ;  /* 0x0000000616167981 */ /* 0x000f28000c1e1900 */
[----:B------:R-:W4:Y:S04]  /*1810*/  LDG.E R25, desc[UR6][R8.64+0x8] ;  /* 0x0000080608197981 */ /* 0x000f28000c1e1900 */
[----:B------:R-:W5:Y:S04]  /*1820*/  LDG.E R26, desc[UR6][R26.64] ;  /* 0x000000061a1a7981 */ /* 0x000f68000c1e1900 */
[----:B------:R-:W5:Y:S01]  /*1830*/  LDG.E R29, desc[UR6][R8.64+0xc] ;  /* 0x00000c06081d7981 */ /* 0x000f62000c1e1900 */
[----:B------:R-:W-:Y:S01]  /*1840*/  IADD3 R10, PT, PT, R10, 0x4, RZ ;  /* 0x000000040a0a7810 */ /* 0x000fe20007ffe0ff */
[----:B--2---:R-:W-:-:S04]  /*1850*/  FFMA R21, R21, R16, R24 ;  /* 0x0000001015157223 */ /* 0x004fc80000000018 */
[----:B---3--:R-:W-:-:S04]  /*1860*/  FFMA R6, R6, R18, R21 ;  /* 0x0000001206067223 */ /* 0x008fc80000000015 */
[----:B----4-:R-:W-:-:S04]  /*1870*/  FFMA R6, R25, R22, R6 ;  /* 0x0000001619067223 */ /* 0x010fc80000000006 */
[----:B-----5:R-:W-:-:S07]  /*1880*/  FFMA R24, R29, R26, R6 ;  /* 0x0000001a1d187223 */ /* 0x020fce0000000006 */
.L_x_15:
[----:B------:R-:W-:Y:S05]  /*1890*/  @!P0 BRA `(.L_x_14) ;  /* 0x0000000000748947 */ /* 0x000fea0003800000 */
[----:B------:R-:W-:Y:S02]  /*18a0*/  ISETP.NE.AND P1, PT, R11, 0x1, PT ;  /* 0x000000010b00780c */ /* 0x000fe40003f25270 */
[----:B------:R-:W-:-:S04]  /*18b0*/  LOP3.LUT R13, R13, 0x1, RZ, 0xc0, !PT ;  /* 0x000000010d0d7812 */ /* 0x000fc800078ec0ff */
[----:B------:R-:W-:-:S07]  /*18c0*/  ISETP.NE.U32.AND P0, PT, R13, 0x1, PT ;  /* 0x000000010d00780c */ /* 0x000fce0003f05070 */
[----:B------:R-:W1:Y:S01]  /*18d0*/  @P1 LDC.64 R18, c[0x0][0x3c8] ;  /* 0x0000f200ff121b82 */ /* 0x000e620000000a00 */
[C---:B------:R-:W-:Y:S01]  /*18e0*/  @P1 IADD3 R20, P3, PT, R7.reuse, R10, RZ ;  /* 0x0000000a07141210 */ /* 0x040fe20007f7e0ff */
[----:B------:R-:W-:Y:S02]  /*18f0*/  @P1 IMAD.IADD R17, R7, 0x1, R10 ;  /* 0x0000000107111824 */ /* 0x000fe400078e020a */
[C---:B------:R-:W-:Y:S01]  /*1900*/  @P1 IMAD R21, R10.reuse, R3, R0 ;  /* 0x000000030a151224 */ /* 0x040fe200078e0200 */
[----:B------:R-:W-:Y:S01]  /*1910*/  @P1 IADD3 R10, PT, PT, R10, 0x2, RZ ;  /* 0x000000020a0a1810 */ /* 0x000fe20007ffe0ff */
[----:B------:R-:W-:Y:S01]  /*1920*/  @P1 IMAD.WIDE.U32 R16, R17, 0x4, R14 ;  /* 0x0000000411101825 */ /* 0x000fe200078e000e */
[----:B------:R-:W-:Y:S01]  /*1930*/  @P1 IADD3.X R22, PT, PT, RZ, RZ, RZ, P3, !PT ;  /* 0x000000ffff161210 */ /* 0x000fe20001ffe4ff */
[----:B0-----:R-:W0:Y:S01]  /*1940*/  @P1 LDC.64 R8, c[0x0][0x398] ;  /* 0x0000e600ff081b82 */ /* 0x001e220000000a00 */
[----:B------:R-:W-:-:S03]  /*1950*/  @!P0 IADD3 R11, PT, PT, R7, R10, RZ ;  /* 0x0000000a070b8210 */ /* 0x000fc60007ffe0ff */
[----:B------:R-:W2:Y:S04]  /*1960*/  @P1 LDG.E R17, desc[UR6][R16.64] ;  /* 0x0000000610111981 */ /* 0x000ea8000c1e1900 */
[----:B------:R-:W3:Y:S01]  /*1970*/  @!P0 LDC.64 R12, c[0x0][0x3c8] ;  /* 0x0000f200ff0c8b82 */ /* 0x000ee20000000a00 */
[----:B------:R-:W-:-:S06]  /*1980*/  @!P0 IMAD.WIDE.U32 R14, R11, 0x4, R14 ;  /* 0x000000040b0e8825 */ /* 0x000fcc00078e000e */
[----:B------:R-:W4:Y:S01]  /*1990*/  @!P0 LDG.E R15, desc[UR6][R14.64] ;  /* 0x000000060e0f8981 */ /* 0x000f22000c1e1900 */
[----:B-1----:R-:W-:-:S04]  /*19a0*/  @P1 IMAD.WIDE R6, R21, 0x4, R18 ;  /* 0x0000000415061825 */ /* 0x002fc800078e0212 */
[----:B------:R-:W-:Y:S01]  /*19b0*/  @!P0 IMAD R19, R10, R3, R0 ;  /* 0x000000030a138224 */ /* 0x000fe200078e0200 */
[C---:B0-----:R-:W-:Y:S01]  /*19c0*/  @P1 LEA R8, P3, R20.reuse, R8, 0x2 ;  /* 0x0000000814081211 */ /* 0x041fe200078610ff */
[----:B------:R-:W-:Y:S02]  /*19d0*/  @P1 IMAD.WIDE R10, R3, 0x4, R6 ;  /* 0x00000004030a1825 */ /* 0x000fe400078e0206 */
[----:B------:R-:W2:Y:S01]  /*19e0*/  @P1 LDG.E R6, desc[UR6][R6.64] ;  /* 0x0000000606061981 */ /* 0x000ea2000c1e1900 */
[----:B------:R-:W-:-:S03]  /*19f0*/  @P1 LEA.HI.X R9, R20, R9, R22, 0x2, P3 ;  /* 0x0000000914091211 */ /* 0x000fc600018f1416 */
[----:B------:R-:W5:Y:S01]  /*1a00*/  @P1 LDG.E R10, desc[UR6][R10.64] ;  /* 0x000000060a0a1981 */ /* 0x000f62000c1e1900 */
[----:B---3--:R-:W-:-:S03]  /*1a10*/  @!P0 IMAD.WIDE R12, R19, 0x4, R12 ;  /* 0x00000004130c8825 */ /* 0x008fc600078e020c */
[----:B------:R-:W5:Y:S04]  /*1a20*/  @P1 LDG.E R8, desc[UR6][R8.64+0x4] ;  /* 0x0000040608081981 */ /* 0x000f68000c1e1900 */
[----:B------:R-:W4:Y:S01]  /*1a30*/  @!P0 LDG.E R12, desc[UR6][R12.64] ;  /* 0x000000060c0c8981 */ /* 0x000f22000c1e1900 */
[----:B--2---:R-:W-:-:S04]  /*1a40*/  @P1 FFMA R17, R17, R6, R24 ;  /* 0x0000000611111223 */ /* 0x004fc80000000018 */
[----:B-----5:R-:W-:-:S04]  /*1a50*/  @P1 FFMA R24, R8, R10, R17 ;  /* 0x0000000a08181223 */ /* 0x020fc80000000011 */
[----:B----4-:R-:W-:-:S07]  /*1a60*/  @!P0 FFMA R24, R15, R12, R24 ;  /* 0x0000000c0f188223 */ /* 0x010fce0000000018 */
.L_x_14:
[----:B------:R-:W0:Y:S08]  /*1a70*/  LDC.64 R6, c[0x0][0x3b0] ;  /* 0x0000ec00ff067b82 */ /* 0x000e300000000a00 */
[----:B------:R-:W1:Y:S01]  /*1a80*/  LDC.64 R10, c[0x0][0x3a0] ;  /* 0x0000e800ff0a7b82 */ /* 0x000e620000000a00 */
[----:B0-----:R-:W-:-:S07]  /*1a90*/  IMAD.WIDE.U32 R8, R2, 0x4, R6 ;  /* 0x0000000402087825 */ /* 0x001fce00078e0006 */
[----:B------:R-:W0:Y:S01]  /*1aa0*/  LDC.64 R6, c[0x0][0x3c0] ;  /* 0x0000f000ff067b82 */ /* 0x000e220000000a00 */
[----:B------:R-:W2:Y:S01]  /*1ab0*/  LDG.E R9, desc[UR6][R8.64] ;  /* 0x0000000608097981 */ /* 0x000ea2000c1e1900 */
[----:B-1----:R-:W-:-:S06]  /*1ac0*/  IMAD.WIDE.U32 R12, R2, 0x4, R10 ;  /* 0x00000004020c7825 */ /* 0x002fcc00078e000a */
[----:B------:R-:W1:Y:S01]  /*1ad0*/  LDC.64 R10, c[0x0][0x3b8] ;  /* 0x0000ee00ff0a7b82 */ /* 0x000e620000000a00 */
[----:B------:R-:W3:Y:S01]  /*1ae0*/  LDG.E R13, desc[UR6][R12.64] ;  /* 0x000000060c0d7981 */ /* 0x000ee2000c1e1900 */
[----:B------:R-:W-:-:S04]  /*1af0*/  IMAD.IADD R5, R5, 0x1, R0 ;  /* 0x0000000105057824 */ /* 0x000fc800078e0200 */
[----:B0-----:R-:W-:Y:S02]  /*1b00*/  IMAD.WIDE R6, R5, 0x4, R6 ;  /* 0x0000000405067825 */ /* 0x001fe400078e0206 */
[----:B------:R-:W0:Y:S04]  /*1b10*/  LDS.64 R4, [R4+0x20] ;  /* 0x0000200004047984 */ /* 0x000e280000000a00 */
[----:B------:R-:W4:Y:S01]  /*1b20*/  LDG.E R0, desc[UR6][R6.64] ;  /* 0x0000000606007981 */ /* 0x000f22000c1e1900 */
[----:B-1----:R-:W-:-:S05]  /*1b30*/  IMAD.WIDE.U32 R10, R2, 0x4, R10 ;  /* 0x00000004020a7825 */ /* 0x002fca00078e000a */
[----:B------:R0:W5:Y:S01]  /*1b40*/  LDG.E R3, desc[UR6][R10.64] ;  /* 0x000000060a037981 */ /* 0x000162000c1e1900 */
[----:B------:R-:W-:Y:S01]  /*1b50*/  HFMA2 R14, -RZ, RZ, 0.96630859375, -0.0022525787353515625 ;  /* 0x3bbb989dff0e7431 */ /* 0x000fe200000001ff */
[----:B------:R-:W-:Y:S01]  /*1b60*/  MOV R15, 0x437c0000 ;  /* 0x437c0000000f7802 */ /* 0x000fe20000000f00 */
[----:B0-----:R-:W-:Y:S01]  /*1b70*/  MUFU.RCP R10, R5 ;  /* 0x00000005000a7308 */ /* 0x001fe20000001000 */
[----:B------:R-:W-:Y:S01]  /*1b80*/  BSSY.RECONVERGENT B1, `(.L_x_16) ;  /* 0x0000020000017945 */ /* 0x000fe20003800200 */
[----:B--2---:R-:W-:-:S04]  /*1b90*/  FADD R9, R9, -R4 ;  /* 0x8000000409097221 */ /* 0x004fc80000000000 */
[----:B------:R-:W-:Y:S01]  /*1ba0*/  FFMA.SAT R8, R9, R14, 0.5 ;  /* 0x3f00000009087423 */ /* 0x000fe2000000200e */
[----:B---3--:R-:W-:-:S03]  /*1bb0*/  FADD R13, R13, -R4 ;  /* 0x800000040d0d7221 */ /* 0x008fc60000000000 */
[----:B------:R-:W-:Y:S01]  /*1bc0*/  FFMA.RM R8, R8, R15, 12582913 ;  /* 0x4b40000108087423 */ /* 0x000fe2000000400f */
[----:B------:R-:W-:-:S03]  /*1bd0*/  FFMA.SAT R14, R13, R14, 0.5 ;  /* 0x3f0000000d0e7423 */ /* 0x000fc6000000200e */
[----:B------:R-:W-:Y:S01]  /*1be0*/  FADD R12, R8, -12583039 ;  /* 0xcb40007f080c7421 */ /* 0x000fe20000000000 */
[----:B------:R-:W-:-:S03]  /*1bf0*/  FFMA.RM R14, R14, R15, 12582913 ;  /* 0x4b4000010e0e7423 */ /* 0x000fc6000000400f */
[----:B------:R-:W-:Y:S01]  /*1c00*/  FFMA R12, R9, 1.4426950216293334961, -R12 ;  /* 0x3fb8aa3b090c7823 */ /* 0x000fe2000000080c */
[----:B------:R-:W-:-:S03]  /*1c10*/  FADD R4, R14, -12583039 ;  /* 0xcb40007f0e047421 */ /* 0x000fc60000000000 */
[----:B------:R-:W-:Y:S01]  /*1c20*/  FFMA R12, R9, 1.925963033500011079e-08, R12 ;  /* 0x32a57060090c7823 */ /* 0x000fe2000000000c */
[----:B------:R-:W-:-:S03]  /*1c30*/  FFMA R4, R13, 1.4426950216293334961, -R4 ;  /* 0x3fb8aa3b0d047823 */ /* 0x000fc60000000804 */
[----:B------:R-:W0:Y:S01]  /*1c40*/  MUFU.EX2 R9, R12 ;  /* 0x0000000c00097308 */ /* 0x000e220000000800 */
[----:B------:R-:W-:Y:S01]  /*1c50*/  FFMA R4, R13, 1.925963033500011079e-08, R4 ;  /* 0x32a570600d047823 */ /* 0x000fe20000000004 */
[----:B------:R-:W-:-:S06]  /*1c60*/  SHF.L.U32 R8, R8, 0x17, RZ ;  /* 0x0000001708087819 */ /* 0x000fcc00000006ff */
[----:B------:R-:W1:Y:S01]  /*1c70*/  MUFU.EX2 R11, R4 ;  /* 0x00000004000b7308 */ /* 0x000e620000000800 */
[----:B------:R-:W-:Y:S02]  /*1c80*/  IMAD.SHL.U32 R14, R14, 0x800000, RZ ;  /* 0x008000000e0e7824 */ /* 0x000fe400078e00ff */
[----:B0-----:R-:W-:-:S04]  /*1c90*/  FMUL R8, R8, R9 ;  /* 0x0000000908087220 */ /* 0x001fc80000400000 */
[----:B-----5:R-:W-:Y:S01]  /*1ca0*/  FMUL R3, R3, R8 ;  /* 0x0000000803037220 */ /* 0x020fe20000400000 */
[----:B-1----:R-:W-:-:S03]  /*1cb0*/  FMUL R14, R14, R11 ;  /* 0x0000000b0e0e7220 */ /* 0x002fc60000400000 */
[----:B----4-:R-:W-:-:S04]  /*1cc0*/  FMUL R3, R0, R3 ;  /* 0x0000000300037220 */ /* 0x010fc80000400000 */
[----:B------:R-:W-:Y:S01]  /*1cd0*/  FFMA R0, R14, R24, R3 ;  /* 0x000000180e007223 */ /* 0x000fe20000000003 */
[----:B------:R-:W-:-:S03]  /*1ce0*/  FFMA R9, R10, -R5, 1 ;  /* 0x3f8000000a097423 */ /* 0x000fc60000000805 */
[----:B------:R-:W0:Y:S01]  /*1cf0*/  FCHK P0, R0, R5 ;  /* 0x0000000500007302 */ /* 0x000e220000000000 */
[----:B------:R-:W-:-:S04]  /*1d00*/  FFMA R9, R10, R9, R10 ;  /* 0x000000090a097223 */ /* 0x000fc8000000000a */
[----:B------:R-:W-:-:S04]  /*1d10*/  FFMA R4, R0, R9, RZ ;  /* 0x0000000900047223 */ /* 0x000fc800000000ff */
[----:B------:R-:W-:-:S04]  /*1d20*/  FFMA R3, R4, -R5, R0 ;  /* 0x8000000504037223 */ /* 0x000fc80000000000 */
[----:B------:R-:W-:Y:S01]  /*1d30*/  FFMA R3, R9, R3, R4 ;  /* 0x0000000309037223 */ /* 0x000fe20000000004 */
[----:B0-----:R-:W-:Y:S06]  /*1d40*/  @!P0 BRA `(.L_x_17) ;  /* 0x00000000000c8947 */ /* 0x001fec0003800000 */
[----:B------:R-:W-:-:S07]  /*1d50*/  MOV R4, 0x1d70 ;  /* 0x00001d7000047802 */ /* 0x000fce0000000f00 */
[----:B------:R-:W-:Y:S05]  /*1d60*/  CALL.REL.NOINC `($__internal_0_$__cuda_sm3x_div_rn_noftz_f32_slowpath) ;  /* 0x0000000000447944 */ /* 0x000fea0003c00000 */
[----:B------:R-:W-:-:S07]  /*1d70*/  MOV R3, R0 ;  /* 0x0000000000037202 */ /* 0x000fce0000000f00 */
.L_x_17:
[----:B------:R-:W-:Y:S05]  /*1d80*/  BSYNC.RECONVERGENT B1 ;  /* 0x0000000000017941 */ /* 0x000fea0003800200 */
.L_x_16:
[----:B------:R2:W-:Y:S02]  /*1d90*/  STG.E desc[UR6][R6.64], R3 ;  /* 0x0000000306007986 */ /* 0x0005e4000c101906 */
.L_x_11:
[----:B------:R-:W-:Y:S05]  /*1da0*/  BSYNC.RECONVERGENT B0 ;  /* 0x0000000000007941 */ /* 0x000fea0003800200 */
.L_x_10:
[----:B------:R-:W-:Y:S06]  /*1db0*/  BAR.SYNC.DEFER_BLOCKING 0x0 ;  /* 0x0000000000007b1d */ /* 0x000fec0000010000 */
[----:B------:R-:W-:Y:S05]  /*1dc0*/  @!P2 EXIT ;  /* 0x000000000000a94d */ /* 0x000fea0003800000 */
[----:B------:R-:W3:Y:S01]  /*1dd0*/  S2UR UR5, SR_CgaCtaId ;  /* 0x00000000000579c3 */ /* 0x000ee20000008800 */
[----:B------:R-:W-:-:S07]  /*1de0*/  UMOV UR4, 0x400 ;  /* 0x0000040000047882 */ /* 0x000fce0000000000 */
[----:B0-----:R-:W0:Y:S08]  /*1df0*/  LDC.64 R4, c[0x0][0x3b0] ;  /* 0x0000ec00ff047b82 */ /* 0x001e300000000a00 */
[----:B-12---:R-:W1:Y:S01]  /*1e00*/  LDC.64 R6, c[0x0][0x3b8] ;  /* 0x0000ee00ff067b82 */ /* 0x006e620000000a00 */
[----:B---3--:R-:W-:Y:S01]  /*1e10*/  ULEA UR4, UR5, UR4, 0x18 ;  /* 0x0000000405047291 */ /* 0x008fe2000f8ec0ff */
[----:B0-----:R-:W-:-:S08]  /*1e20*/  IMAD.WIDE.U32 R4, R2, 0x4, R4 ;  /* 0x0000000402047825 */ /* 0x001fd000078e0004 */
[----:B------:R-:W0:Y:S01]  /*1e30*/  LDS.64 R8, [UR4+0x20] ;  /* 0x00002004ff087984 */ /* 0x000e220008000a00 */
[----:B-1----:R-:W-:-:S03]  /*1e40*/  IMAD.WIDE.U32 R6, R2, 0x4, R6 ;  /* 0x0000000402067825 */ /* 0x002fc600078e0006 */
[----:B0-----:R-:W-:Y:S04]  /*1e50*/  STG.E desc[UR6][R4.64], R8 ;  /* 0x0000000804007986 */ /* 0x001fe8000c101906 */
[----:B------:R-:W-:Y:S01]  /*1e60*/  STG.E desc[UR6][R6.64], R9 ;  /* 0x0000000906007986 */ /* 0x000fe2000c101906 */
[----:B------:R-:W-:Y:S05]  /*1e70*/  EXIT ;  /* 0x000000000000794d */ /* 0x000fea0003800000 */
        .weak           $__internal_0_$__cuda_sm3x_div_rn_noftz_f32_slowpath
        .type           $__internal_0_$__cuda_sm3x_div_rn_noftz_f32_slowpath,@function
        .size           $__internal_0_$__cuda_sm3x_div_rn_noftz_f32_slowpath,(.L_x_30 - $__internal_0_$__cuda_sm3x_div_rn_noftz_f32_slowpath)
$__internal_0_$__cuda_sm3x_div_rn_noftz_f32_slowpath:
[----:B------:R-:W-:Y:S01]  /*1e80*/  SHF.R.U32.HI R8, RZ, 0x17, R5 ;  /* 0x00000017ff087819 */ /* 0x000fe20000011605 */
[----:B------:R-:W-:Y:S01]  /*1e90*/  BSSY.RECONVERGENT B2, `(.L_x_18) ;  /* 0x0000064000027945 */ /* 0x000fe20003800200 */
[--C-:B------:R-:W-:Y:S01]  /*1ea0*/  SHF.R.U32.HI R3, RZ, 0x17, R0.reuse ;  /* 0x00000017ff037819 */ /* 0x100fe20000011600 */
[----:B------:R-:W-:Y:S01]  /*1eb0*/  IMAD.MOV.U32 R10, RZ, RZ, R0 ;  /* 0x000000ffff0a7224 */ /* 0x000fe200078e0000 */
[----:B------:R-:W-:Y:S02]  /*1ec0*/  LOP3.LUT R9, R8, 0xff, RZ, 0xc0, !PT ;  /* 0x000000ff08097812 */ /* 0x000fe400078ec0ff */
[----:B------:R-:W-:Y:S02]  /*1ed0*/  LOP3.LUT R12, R3, 0xff, RZ, 0xc0, !PT ;  /* 0x000000ff030c7812 */ /* 0x000fe400078ec0ff */
[----:B------:R-:W-:Y:S02]  /*1ee0*/  IADD3 R11, PT, PT, R9, -0x1, RZ ;  /* 0xffffffff090b7810 */ /* 0x000fe40007ffe0ff */
[----:B------:R-:W-:-:S02]  /*1ef0*/  IADD3 R13, PT, PT, R12, -0x1, RZ ;  /* 0xffffffff0c0d7810 */ /* 0x000fc40007ffe0ff */
[----:B------:R-:W-:-:S04]  /*1f00*/  ISETP.GT.U32.AND P0, PT, R11, 0xfd, PT ;  /* 0x000000fd0b00780c */ /* 0x000fc80003f04070 */
[----:B------:R-:W-:-:S13]  /*1f10*/  ISETP.GT.U32.OR P0, PT, R13, 0xfd, P0 ;  /* 0x000000fd0d00780c */ /* 0x000fda0000704470 */
[----:B------:R-:W-:Y:S01]  /*1f20*/  @!P0 MOV R8, RZ ;  /* 0x000000ff00088202 */ /* 0x000fe20000000f00 */
[----:B------:R-:W-:Y:S06]  /*1f30*/  @!P0 BRA `(.L_x_19) ;  /* 0x0000000000608947 */ /* 0x000fec0003800000 */
[----:B------:R-:W-:Y:S02]  /*1f40*/  FSETP.GTU.FTZ.AND P0, PT, |R0|, +INF , PT ;  /* 0x7f8000000000780b */ /* 0x000fe40003f1c200 */
[----:B------:R-:W-:Y:S02]  /*1f50*/  FSETP.GTU.FTZ.AND P1, PT, |R5|, +INF , PT ;  /* 0x7f8000000500780b */ /* 0x000fe40003f3c200 */
[----:B------:R-:W-:Y:S02]  /*1f60*/  MOV R3, R5 ;  /* 0x0000000500037202 */ /* 0x000fe40000000f00 */
[----:B------:R-:W-:-:S13]  /*1f70*/  PLOP3.LUT P0, PT, P0, P1, PT, 0xf8, 0x8f ;  /* 0x00000000008f781c */ /* 0x000fda0000703f70 */
[----:B------:R-:W-:Y:S05]  /*1f80*/  @P0 BRA `(.L_x_20) ;  /* 0x00000004004c0947 */ /* 0x000fea0003800000 */
[----:B------:R-:W-:-:S13]  /*1f90*/  LOP3.LUT P0, RZ, R5, 0x7fffffff, R10, 0xc8, !PT ;  /* 0x7fffffff05ff7812 */ /* 0x000fda000780c80a */
[----:B------:R-:W-:Y:S05]  /*1fa0*/  @!P0 BRA `(.L_x_21) ;  /* 0x00000004003c8947 */ /* 0x000fea0003800000 */
[C---:B------:R-:W-:Y:S02]  /*1fb0*/  FSETP.NEU.FTZ.AND P3, PT, |R0|.reuse, +INF , PT ;  /* 0x7f8000000000780b */ /* 0x040fe40003f7d200 */
[----:B------:R-:W-:Y:S02]  /*1fc0*/  FSETP.NEU.FTZ.AND P1, PT, |R3|, +INF , PT ;  /* 0x7f8000000300780b */ /* 0x000fe40003f3d200 */
[----:B------:R-:W-:-:S11]  /*1fd0*/  FSETP.NEU.FTZ.AND P0, PT, |R0|, +INF , PT ;  /* 0x7f8000000000780b */ /* 0x000fd60003f1d200 */
[----:B------:R-:W-:Y:S05]  /*1fe0*/  @!P1 BRA !P3, `(.L_x_21) ;  /* 0x00000004002c9947 */ /* 0x000fea0005800000 */
[----:B------:R-:W-:-:S04]  /*1ff0*/  LOP3.LUT P3, RZ, R10, 0x7fffffff, RZ, 0xc0, !PT ;  /* 0x7fffffff0aff7812 */ /* 0x000fc8000786c0ff */
[----:B------:R-:W-:-:S13]  /*2000*/  PLOP3.LUT P1, PT, P1, P3, PT, 0x2f, 0xf2 ;  /* 0x0000000000f2781c */ /* 0x000fda0000f26577 */
[----:B------:R-:W-:Y:S05]  /*2010*/  @P1 BRA `(.L_x_22) ;  /* 0x0000000400181947 */ /* 0x000fea0003800000 */
[----:B------:R-:W-:-:S04]  /*2020*/  LOP3.LUT P1, RZ, R5, 0x7fffffff, RZ, 0xc0, !PT ;  /* 0x7fffffff05ff7812 */ /* 0x000fc8000782c0ff */
[----:B------:R-:W-:-:S13]  /*2030*/  PLOP3.LUT P0, PT, P0, P1, PT, 0x2f, 0xf2 ;  /* 0x0000000000f2781c */ /* 0x000fda0000702577 */
[----:B------:R-:W-:Y:S05]  /*2040*/  @P0 BRA `(.L_x_23) ;  /* 0x0000000400000947 */ /* 0x000fea0003800000 */
[----:B------:R-:W-:Y:S02]  /*2050*/  ISETP.GE.AND P0, PT, R13, RZ, PT ;  /* 0x000000ff0d00720c */ /* 0x000fe40003f06270 */
[----:B------:R-:W-:-:S11]  /*2060*/  ISETP.GE.AND P1, PT, R11, RZ, PT ;  /* 0x000000ff0b00720c */ /* 0x000fd60003f26270 */
[----:B------:R-:W-:Y:S01]  /*2070*/  @P0 MOV R8, RZ ;  /* 0x000000ff00080202 */ /* 0x000fe20000000f00 */
[----:B------:R-:W-:Y:S02]  /*2080*/  @!P0 IMAD.MOV.U32 R8, RZ, RZ, -0x40 ;  /* 0xffffffc0ff088424 */ /* 0x000fe400078e00ff */
[----:B------:R-:W-:Y:S01]  /*2090*/  @!P0 FFMA R10, R0, 1.84467440737095516160e+19, RZ ;  /* 0x5f800000000a8823 */ /* 0x000fe200000000ff */
[----:B------:R-:W-:Y:S02]  /*20a0*/  @!P1 FFMA R5, R3, 1.84467440737095516160e+19, RZ ;  /* 0x5f80000003059823 */ /* 0x000fe400000000ff */
[----:B------:R-:W-:-:S07]  /*20b0*/  @!P1 IADD3 R8, PT, PT, R8, 0x40, RZ ;  /* 0x0000004008089810 */ /* 0x000fce0007ffe0ff */
.L_x_19:
[----:B------:R-:W-:Y:S01]  /*20c0*/  LEA R0, R9, 0xc0800000, 0x17 ;  /* 0xc080000009007811 */ /* 0x000fe200078eb8ff */
[----:B------:R-:W-:Y:S01]  /*20d0*/  BSSY.RECONVERGENT B3, `(.L_x_24) ;  /* 0x0000036000037945 */ /* 0x000fe20003800200 */
[----:B------:R-:W-:Y:S02]  /*20e0*/  IADD3 R3, PT, PT, R12, -0x7f, RZ ;  /* 0xffffff810c037810 */ /* 0x000fe40007ffe0ff */
[----:B------:R-:W-:Y:S02]  /*20f0*/  IADD3 R5, PT, PT, -R0, R5, RZ ;  /* 0x0000000500057210 */ /* 0x000fe40007ffe1ff */
[C---:B------:R-:W-:Y:S01]  /*2100*/  IADD3 R9, PT, PT, R3.reuse, 0x7f, -R9 ;  /* 0x0000007f03097810 */ /* 0x040fe20007ffe809 */
[----:B------:R-:W-:Y:S01]  /*2110*/  IMAD R0, R3, -0x800000, R10 ;  /* 0xff80000003007824 */ /* 0x000fe200078e020a */
[----:B------:R-:W0:Y:S01]  /*2120*/  MUFU.RCP R11, R5 ;  /* 0x00000005000b7308 */ /* 0x000e220000001000 */
[----:B------:R-:W-:Y:S02]  /*2130*/  FADD.FTZ R13, -R5, -RZ ;  /* 0x800000ff050d7221 */ /* 0x000fe40000010100 */
[----:B------:R-:W-:-:S02]  /*2140*/  IMAD.IADD R9, R9, 0x1, R8 ;  /* 0x0000000109097824 */ /* 0x000fc400078e0208 */
[----:B0-----:R-:W-:-:S04]  /*2150*/  FFMA R12, R11, R13, 1 ;  /* 0x3f8000000b0c7423 */ /* 0x001fc8000000000d */
[----:B------:R-:W-:-:S04]  /*2160*/  FFMA R15, R11, R12, R11 ;  /* 0x0000000c0b0f7223 */ /* 0x000fc8000000000b */
[----:B------:R-:W-:-:S04]  /*2170*/  FFMA R10, R0, R15, RZ ;  /* 0x0000000f000a7223 */ /* 0x000fc800000000ff */
[----:B------:R-:W-:-:S04]  /*2180*/  FFMA R11, R13, R10, R0 ;  /* 0x0000000a0d0b7223 */ /* 0x000fc80000000000 */
[----:B------:R-:W-:-:S04]  /*2190*/  FFMA R10, R15, R11, R10 ;  /* 0x0000000b0f0a7223 */ /* 0x000fc8000000000a */
[----:B------:R-:W-:-:S04]  /*21a0*/  FFMA R13, R13, R10, R0 ;  /* 0x0000000a0d0d7223 */ /* 0x000fc80000000000 */
[----:B------:R-:W-:-:S05]  /*21b0*/  FFMA R0, R15, R13, R10 ;  /* 0x0000000d0f007223 */ /* 0x000fca000000000a */
[----:B------:R-:W-:-:S04]  /*21c0*/  SHF.R.U32.HI R3, RZ, 0x17, R0 ;  /* 0x00000017ff037819 */ /* 0x000fc80000011600 */
[----:B------:R-:W-:-:S04]  /*21d0*/  LOP3.LUT R3, R3, 0xff, RZ, 0xc0, !PT ;  /* 0x000000ff03037812 */ /* 0x000fc800078ec0ff */
[----:B------:R-:W-:-:S04]  /*21e0*/  IADD3 R11, PT, PT, R3, R9, RZ ;  /* 0x00000009030b7210 */ /* 0x000fc80007ffe0ff */
[----:B------:R-:W-:-:S04]  /*21f0*/  IADD3 R3, PT, PT, R11, -0x1, RZ ;  /* 0xffffffff0b037810 */ /* 0x000fc80007ffe0ff */
[----:B------:R-:W-:-:S13]  /*2200*/  ISETP.GE.U32.AND P0, PT, R3, 0xfe, PT ;  /* 0x000000fe0300780c */ /* 0x000fda0003f06070 */
[----:B------:R-:W-:Y:S05]  /*2210*/  @!P0 BRA `(.L_x_25) ;  /* 0x0000000000808947 */ /* 0x000fea0003800000 */
[----:B------:R-:W-:-:S13]  /*2220*/  ISETP.GT.AND P0, PT, R11, 0xfe, PT ;  /* 0x000000fe0b00780c */ /* 0x000fda0003f04270 */
[----:B------:R-:W-:Y:S05]  /*2230*/  @P0 BRA `(.L_x_26) ;  /* 0x00000000006c0947 */ /* 0x000fea0003800000 */
[----:B------:R-:W-:-:S13]  /*2240*/  ISETP.GE.AND P0, PT, R11, 0x1, PT ;  /* 0x000000010b00780c */ /* 0x000fda0003f06270 */
[----:B------:R-:W-:Y:S05]  /*2250*/  @P0 BRA `(.L_x_27) ;  /* 0x0000000000740947 */ /* 0x000fea0003800000 */
[----:B------:R-:W-:Y:S02]  /*2260*/  ISETP.GE.AND P0, PT, R11, -0x18, PT ;  /* 0xffffffe80b00780c */ /* 0x000fe40003f06270 */
[----:B------:R-:W-:-:S11]  /*2270*/  LOP3.LUT R0, R0, 0x80000000, RZ, 0xc0, !PT ;  /* 0x8000000000007812 */ /* 0x000fd600078ec0ff */
[----:B------:R-:W-:Y:S05]  /*2280*/  @!P0 BRA `(.L_x_27) ;  /* 0x0000000000688947 */ /* 0x000fea0003800000 */
[CCC-:B------:R-:W-:Y:S01]  /*2290*/  FFMA.RZ R3, R15.reuse, R13.reuse, R10.reuse ;  /* 0x0000000d0f037223 */ /* 0x1c0fe2000000c00a */
[-CC-:B------:R-:W-:Y:S01]  /*22a0*/  FFMA.RM R8, R15, R13.reuse, R10.reuse ;  /* 0x0000000d0f087223 */ /* 0x180fe2000000400a */
[----:B------:R-:W-:Y:S01]  /*22b0*/  IMAD.MOV R9, RZ, RZ, -R11 ;  /* 0x000000ffff097224 */ /* 0x000fe200078e0a0b */
[----:B------:R-:W-:Y:S02]  /*22c0*/  ISETP.NE.AND P3, PT, R11, RZ, PT ;  /* 0x000000ff0b00720c */ /* 0x000fe40003f65270 */
[----:B------:R-:W-:Y:S01]  /*22d0*/  LOP3.LUT R5, R3, 0x7fffff, RZ, 0xc0, !PT ;  /* 0x007fffff03057812 */ /* 0x000fe200078ec0ff */
[----:B------:R-:W-:Y:S01]  /*22e0*/  FFMA.RP R3, R15, R13, R10 ;  /* 0x0000000d0f037223 */ /* 0x000fe2000000800a */
[----:B------:R-:W-:Y:S02]  /*22f0*/  IADD3 R10, PT, PT, R11, 0x20, RZ ;  /* 0x000000200b0a7810 */ /* 0x000fe40007ffe0ff */
[----:B------:R-:W-:Y:S02]  /*2300*/  LOP3.LUT R5, R5, 0x800000, RZ, 0xfc, !PT ;  /* 0x0080000005057812 */ /* 0x000fe400078efcff */
[----:B------:R-:W-:-:S02]  /*2310*/  ISETP.NE.AND P1, PT, R11, RZ, PT ;  /* 0x000000ff0b00720c */ /* 0x000fc40003f25270 */
[----:B------:R-:W-:Y:S02]  /*2320*/  SHF.L.U32 R10, R5, R10, RZ ;  /* 0x0000000a050a7219 */ /* 0x000fe400000006ff */
[----:B------:R-:W-:Y:S02]  /*2330*/  FSETP.NEU.FTZ.AND P0, PT, R3, R8, PT ;  /* 0x000000080300720b */ /* 0x000fe40003f1d000 */
[----:B------:R-:W-:Y:S02]  /*2340*/  SEL R8, R9, RZ, P3 ;  /* 0x000000ff09087207 */ /* 0x000fe40001800000 */
[----:B------:R-:W-:Y:S02]  /*2350*/  ISETP.NE.AND P1, PT, R10, RZ, P1 ;  /* 0x000000ff0a00720c */ /* 0x000fe40000f25270 */
[----:B------:R-:W-:Y:S02]  /*2360*/  SHF.R.U32.HI R8, RZ, R8, R5 ;  /* 0x00000008ff087219 */ /* 0x000fe40000011605 */
[----:B------:R-:W-:-:S02]  /*2370*/  PLOP3.LUT P0, PT, P0, P1, PT, 0xf8, 0x8f ;  /* 0x00000000008f781c */ /* 0x000fc40000703f70 */
[----:B------:R-:W-:Y:S02]  /*2380*/  SHF.R.U32.HI R10, RZ, 0x1, R8 ;  /* 0x00000001ff0a7819 */ /* 0x000fe40000011608 */
[----:B------:R-:W-:-:S04]  /*2390*/  SEL R3, RZ, 0x1, !P0 ;  /* 0x00000001ff037807 */ /* 0x000fc80004000000 */
[----:B------:R-:W-:-:S04]  /*23a0*/  LOP3.LUT R3, R3, 0x1, R10, 0xf8, !PT ;  /* 0x0000000103037812 */ /* 0x000fc800078ef80a */
[----:B------:R-:W-:-:S04]  /*23b0*/  LOP3.LUT R3, R3, R8, RZ, 0xc0, !PT ;  /* 0x0000000803037212 */ /* 0x000fc800078ec0ff */
[----:B------:R-:W-:-:S04]  /*23c0*/  IADD3 R3, PT, PT, R10, R3, RZ ;  /* 0x000000030a037210 */ /* 0x000fc80007ffe0ff */
[----:B------:R-:W-:Y:S01]  /*23d0*/  LOP3.LUT R0, R3, R0, RZ, 0xfc, !PT ;  /* 0x0000000003007212 */ /* 0x000fe200078efcff */
[----:B------:R-:W-:Y:S06]  /*23e0*/  BRA `(.L_x_27) ;  /* 0x0000000000107947 */ /* 0x000fec0003800000 */
.L_x_26:
[----:B------:R-:W-:-:S04]  /*23f0*/  LOP3.LUT R0, R0, 0x80000000, RZ, 0xc0, !PT ;  /* 0x8000000000007812 */ /* 0x000fc800078ec0ff */
[----:B------:R-:W-:Y:S01]  /*2400*/  LOP3.LUT R0, R0, 0x7f800000, RZ, 0xfc, !PT ;  /* 0x7f80000000007812 */ /* 0x000fe200078efcff */
[----:B------:R-:W-:Y:S06]  /*2410*/  BRA `(.L_x_27) ;  /* 0x0000000000047947 */ /* 0x000fec0003800000 */
.L_x_25:
[----:B------:R-:W-:-:S07]  /*2420*/  LEA R0, R9, R0, 0x17 ;  /* 0x0000000009007211 */ /* 0x000fce00078eb8ff */
.L_x_27:
[----:B------:R-:W-:Y:S05]  /*2430*/  BSYNC.RECONVERGENT B3 ;  /* 0x0000000000037941 */ /* 0x000fea0003800200 */
.L_x_24:
[----:B------:R-:W-:Y:S05]  /*2440*/  BRA `(.L_x_28) ;  /* 0x0000000000207947 */ /* 0x000fea0003800000 */
.L_x_23:
[----:B------:R-:W-:-:S04]  /*2450*/  LOP3.LUT R0, R5, 0x80000000, R10, 0x48, !PT ;  /* 0x8000000005007812 */ /* 0x000fc800078e480a */
[----:B------:R-:W-:Y:S01]  /*2460*/  LOP3.LUT R0, R0, 0x7f800000, RZ, 0xfc, !PT ;  /* 0x7f80000000007812 */ /* 0x000fe200078efcff */
[----:B------:R-:W-:Y:S06]  /*2470*/  BRA `(.L_x_28) ;  /* 0x0000000000147947 */ /* 0x000fec0003800000 */
.L_x_22:
[----:B------:R-:W-:Y:S01]  /*2480*/  LOP3.LUT R0, R5, 0x80000000, R10, 0x48, !PT ;  /* 0x8000000005007812 */ /* 0x000fe200078e480a */
[----:B------:R-:W-:Y:S06]  /*2490*/  BRA `(.L_x_28) ;  /* 0x00000000000c7947 */ /* 0x000fec0003800000 */
.L_x_21:
[----:B------:R-:W0:Y:S01]  /*24a0*/  MUFU.RSQ R0, -QNAN ;  /* 0xffc0000000007908 */ /* 0x000e220000001400 */
[----:B------:R-:W-:Y:S05]  /*24b0*/  BRA `(.L_x_28) ;  /* 0x0000000000047947 */ /* 0x000fea0003800000 */
.L_x_20:
[----:B------:R-:W-:-:S07]  /*24c0*/  FADD.FTZ R0, R0, R3 ;  /* 0x0000000300007221 */ /* 0x000fce0000010000 */
.L_x_28:
[----:B------:R-:W-:Y:S05]  /*24d0*/  BSYNC.RECONVERGENT B2 ;  /* 0x0000000000027941 */ /* 0x000fea0003800200 */
.L_x_18:
[----:B------:R-:W-:-:S04]  /*24e0*/  HFMA2 R5, -RZ, RZ, 0, 0 ;  /* 0x00000000ff057431 */ /* 0x000fc800000001ff */
[----:B0-----:R-:W-:Y:S05]  /*24f0*/  RET.REL.NODEC R4 `(_Z25FusedQKDotAndRowOpsKernelPKfS0_PfS1_S1_S1_S1_S1_S1_S0_iiif) ;  /* 0xffffffd804c07950 */ /* 0x001fea0003c3ffff */
.L_x_29:
[----:B------:R-:W-:-:S00]  /*2500*/  BRA `(.L_x_29) ;  /* 0xfffffffc00fc7947 */ /* 0x000fc0000383ffff */
[----:B------:R-:W-:-:S00]  /*2510*/  NOP ;  /* 0x0000000000007918 */ /* 0x000fc00000000000 */
        /* <DEDUP_REMOVED lines=14> */
.L_x_30:


//--------------------- .nv.shared._Z25FusedQKDotAndRowOpsKernelPKfS0_PfS1_S1_S1_S1_S1_S1_S0_iiif --------------------------
	.section	.nv.shared._Z25FusedQKDotAndRowOpsKernelPKfS0_PfS1_S1_S1_S1_S1_S1_S0_iiif,"aw",@nobits
	.sectionflags	@""
	.align	4
.nv.shared._Z25FusedQKDotAndRowOpsKernelPKfS0_PfS1_S1_S1_S1_S1_S1_S0_iiif:
	.zero		1064


//--------------------- .nv.shared.reserved.0     --------------------------
	.section	.nv.shared.reserved.0,"aw",@nobits
	.weak		__nv_reservedSMEM_offset_0_alias
	.size		__nv_reservedSMEM_offset_0_alias, 0, 64
	.other		__nv_reservedSMEM_offset_0_alias,@"STO_CUDA_RESERVED_SHARED STV_DEFAULT"
__nv_reservedSMEM_offset_0_alias:
	.zero		0
	.zero		64


//--------------------- .nv.constant0._Z25FusedQKDotAndRowOpsKernelPKfS0_PfS1_S1_S1_S1_S1_S1_S0_iiif --------------------------
	.section	.nv.constant0._Z25FusedQKDotAndRowOpsKernelPKfS0_PfS1_S1_S1_S1_S1_S1_S0_iiif,"a",@progbits
	.sectionflags	@""
	.align	4
.nv.constant0._Z25FusedQKDotAndRowOpsKernelPKfS0_PfS1_S1_S1_S1_S1_S1_S0_iiif:
	.zero		992


//--------------------- SYMBOLS --------------------------

	.type		.nv.reservedSmem.offset0,@object
	.size		.nv.reservedSmem.offset0,0x4
	.type		.nv.reservedSmem.cap,@object
	.size		.nv.reservedSmem.cap,0x4
